//
// Generated by NVIDIA NVVM Compiler
//
// Compiler Build ID: CL-36424714
// Cuda compilation tools, release 13.0, V13.0.88
// Based on NVVM 20.0.0
//

.version 9.0
.target sm_100
.address_size 64

.extern .func __assertfail
(
	.param .b64 __assertfail_param_0,
	.param .b64 __assertfail_param_1,
	.param .b32 __assertfail_param_2,
	.param .b64 __assertfail_param_3,
	.param .b64 __assertfail_param_4
)
;
.global .align 1 .b8 __unnamed_1[151] = {118, 111, 105, 100, 32, 109, 97, 116, 95, 109, 117, 108, 95, 100, 116, 40, 99, 111, 110, 115, 116, 32, 95, 95, 104, 97, 108, 102, 32, 42, 44, 32, 99, 111, 110, 115, 116, 32, 95, 95, 104, 97, 108, 102, 32, 42, 44, 32, 95, 95, 104, 97, 108, 102, 32, 42, 44, 32, 117, 110, 115, 105, 103, 110, 101, 100, 32, 108, 111, 110, 103, 44, 32, 117, 110, 115, 105, 103, 110, 101, 100, 32, 108, 111, 110, 103, 44, 32, 117, 110, 115, 105, 103, 110, 101, 100, 32, 108, 111, 110, 103, 41, 32, 91, 119, 105, 116, 104, 32, 105, 110, 116, 32, 116, 104, 114, 101, 97, 100, 115, 32, 61, 32, 53, 49, 50, 59, 32, 105, 110, 116, 32, 115, 99, 97, 108, 105, 110, 103, 70, 97, 99, 116, 111, 114, 32, 61, 32, 52, 93};
// _ZZ10mat_mul_dtILi512ELi4EEvPK6__halfS2_PS0_mmmE2aS has been demoted
// _ZZ10mat_mul_dtILi512ELi4EEvPK6__halfS2_PS0_mmmE2bS has been demoted
// _ZZ10mat_mul_dtILi512ELi4EEvPK6__halfS2_PS0_mmmE2cS has been demoted
.global .align 1 .b8 $str[10] = {106, 87, 32, 60, 32, 119, 77, 97, 120};
.global .align 1 .b8 $str$1[27] = {47, 116, 109, 112, 47, 115, 97, 115, 115, 95, 99, 117, 95, 103, 49, 117, 114, 95, 97, 102, 111, 47, 107, 46, 99, 117};

.entry _Z9mat_mul_dPfS_S_mmm(
	.param .u64 .ptr .align 1 _Z9mat_mul_dPfS_S_mmm_param_0,
	.param .u64 .ptr .align 1 _Z9mat_mul_dPfS_S_mmm_param_1,
	.param .u64 .ptr .align 1 _Z9mat_mul_dPfS_S_mmm_param_2,
	.param .u64 _Z9mat_mul_dPfS_S_mmm_param_3,
	.param .u64 _Z9mat_mul_dPfS_S_mmm_param_4,
	.param .u64 _Z9mat_mul_dPfS_S_mmm_param_5
)
{
	.reg .pred 	%p<13>;
	.reg .b32 	%r<10>;
	.reg .b32 	%f<70>;
	.reg .b64 	%rd<78>;

	ld.param.u64 	%rd26, [_Z9mat_mul_dPfS_S_mmm_param_0];
	ld.param.u64 	%rd27, [_Z9mat_mul_dPfS_S_mmm_param_1];
	ld.param.u64 	%rd28, [_Z9mat_mul_dPfS_S_mmm_param_3];
	ld.param.u64 	%rd24, [_Z9mat_mul_dPfS_S_mmm_param_4];
	ld.param.u64 	%rd25, [_Z9mat_mul_dPfS_S_mmm_param_5];
	cvta.to.global.u64 	%rd1, %rd27;
	cvta.to.global.u64 	%rd2, %rd26;
	mov.u32 	%r1, %tid.x;
	mov.u32 	%r2, %ctaid.x;
	mov.u32 	%r3, %ntid.x;
	mad.lo.s32 	%r4, %r2, %r3, %r1;
	cvt.u64.u32 	%rd3, %r4;
	mov.u32 	%r5, %tid.y;
	mov.u32 	%r6, %ctaid.y;
	mov.u32 	%r7, %ntid.y;
	mad.lo.s32 	%r8, %r6, %r7, %r5;
	cvt.u64.u32 	%rd4, %r8;
	setp.le.u64 	%p1, %rd24, %rd3;
	setp.le.u64 	%p2, %rd28, %rd4;
	or.pred  	%p3, %p1, %p2;
	@%p3 bra 	$L__BB0_14;
	setp.eq.s64 	%p4, %rd25, 0;
	mov.f32 	%f69, 0f00000000;
	@%p4 bra 	$L__BB0_13;
	mul.lo.s64 	%rd5, %rd25, %rd4;
	and.b64  	%rd6, %rd25, 7;
	setp.lt.u64 	%p5, %rd25, 8;
	mov.f32 	%f69, 0f00000000;
	mov.b64 	%rd76, 0;
	@%p5 bra 	$L__BB0_5;
	and.b64  	%rd76, %rd25, -8;
	shl.b64 	%rd31, %rd3, 2;
	add.s64 	%rd73, %rd1, %rd31;
	shl.b64 	%rd9, %rd24, 5;
	shl.b64 	%rd32, %rd5, 2;
	add.s64 	%rd33, %rd32, %rd2;
	add.s64 	%rd72, %rd33, 16;
	mov.f32 	%f69, 0f00000000;
	mov.u64 	%rd74, %rd76;
$L__BB0_4:
	.pragma "nounroll";
	ld.global.f32 	%f17, [%rd72+-16];
	ld.global.f32 	%f18, [%rd73];
	fma.rn.f32 	%f19, %f17, %f18, %f69;
	ld.global.f32 	%f20, [%rd72+-12];
	shl.b64 	%rd34, %rd24, 2;
	add.s64 	%rd35, %rd73, %rd34;
	ld.global.f32 	%f21, [%rd35];
	fma.rn.f32 	%f22, %f20, %f21, %f19;
	ld.global.f32 	%f23, [%rd72+-8];
	add.s64 	%rd36, %rd35, %rd34;
	ld.global.f32 	%f24, [%rd36];
	fma.rn.f32 	%f25, %f23, %f24, %f22;
	ld.global.f32 	%f26, [%rd72+-4];
	add.s64 	%rd37, %rd36, %rd34;
	ld.global.f32 	%f27, [%rd37];
	fma.rn.f32 	%f28, %f26, %f27, %f25;
	ld.global.f32 	%f29, [%rd72];
	add.s64 	%rd38, %rd37, %rd34;
	ld.global.f32 	%f30, [%rd38];
	fma.rn.f32 	%f31, %f29, %f30, %f28;
	ld.global.f32 	%f32, [%rd72+4];
	add.s64 	%rd39, %rd38, %rd34;
	ld.global.f32 	%f33, [%rd39];
	fma.rn.f32 	%f34, %f32, %f33, %f31;
	ld.global.f32 	%f35, [%rd72+8];
	add.s64 	%rd40, %rd39, %rd34;
	ld.global.f32 	%f36, [%rd40];
	fma.rn.f32 	%f37, %f35, %f36, %f34;
	ld.global.f32 	%f38, [%rd72+12];
	add.s64 	%rd41, %rd40, %rd34;
	ld.global.f32 	%f39, [%rd41];
	fma.rn.f32 	%f69, %f38, %f39, %f37;
	add.s64 	%rd74, %rd74, -8;
	add.s64 	%rd73, %rd73, %rd9;
	add.s64 	%rd72, %rd72, 32;
	setp.ne.s64 	%p6, %rd74, 0;
	@%p6 bra 	$L__BB0_4;
$L__BB0_5:
	setp.eq.s64 	%p7, %rd6, 0;
	@%p7 bra 	$L__BB0_13;
	and.b64  	%rd18, %rd25, 3;
	setp.lt.u64 	%p8, %rd6, 4;
	@%p8 bra 	$L__BB0_8;
	add.s64 	%rd42, %rd76, %rd5;
	shl.b64 	%rd43, %rd42, 2;
	add.s64 	%rd44, %rd2, %rd43;
	ld.global.f32 	%f41, [%rd44];
	mad.lo.s64 	%rd45, %rd76, %rd24, %rd3;
	shl.b64 	%rd46, %rd45, 2;
	add.s64 	%rd47, %rd1, %rd46;
	ld.global.f32 	%f42, [%rd47];
	fma.rn.f32 	%f43, %f41, %f42, %f69;
	ld.global.f32 	%f44, [%rd44+4];
	shl.b64 	%rd48, %rd24, 2;
	add.s64 	%rd49, %rd47, %rd48;
	ld.global.f32 	%f45, [%rd49];
	fma.rn.f32 	%f46, %f44, %f45, %f43;
	ld.global.f32 	%f47, [%rd44+8];
	add.s64 	%rd50, %rd49, %rd48;
	ld.global.f32 	%f48, [%rd50];
	fma.rn.f32 	%f49, %f47, %f48, %f46;
	ld.global.f32 	%f50, [%rd44+12];
	add.s64 	%rd51, %rd50, %rd48;
	ld.global.f32 	%f51, [%rd51];
	fma.rn.f32 	%f69, %f50, %f51, %f49;
	add.s64 	%rd76, %rd76, 4;
$L__BB0_8:
	setp.eq.s64 	%p9, %rd18, 0;
	@%p9 bra 	$L__BB0_13;
	setp.eq.s64 	%p10, %rd18, 1;
	@%p10 bra 	$L__BB0_11;
	add.s64 	%rd52, %rd76, %rd5;
	shl.b64 	%rd53, %rd52, 2;
	add.s64 	%rd54, %rd2, %rd53;
	ld.global.f32 	%f53, [%rd54];
	mad.lo.s64 	%rd55, %rd76, %rd24, %rd3;
	shl.b64 	%rd56, %rd55, 2;
	add.s64 	%rd57, %rd1, %rd56;
	ld.global.f32 	%f54, [%rd57];
	fma.rn.f32 	%f55, %f53, %f54, %f69;
	ld.global.f32 	%f56, [%rd54+4];
	shl.b64 	%rd58, %rd24, 2;
	add.s64 	%rd59, %rd57, %rd58;
	ld.global.f32 	%f57, [%rd59];
	fma.rn.f32 	%f69, %f56, %f57, %f55;
	add.s64 	%rd76, %rd76, 2;
$L__BB0_11:
	and.b64  	%rd60, %rd25, 1;
	setp.eq.b64 	%p11, %rd60, 1;
	not.pred 	%p12, %p11;
	@%p12 bra 	$L__BB0_13;
	add.s64 	%rd61, %rd76, %rd5;
	shl.b64 	%rd62, %rd61, 2;
	add.s64 	%rd63, %rd2, %rd62;
	ld.global.f32 	%f58, [%rd63];
	mad.lo.s64 	%rd64, %rd76, %rd24, %rd3;
	shl.b64 	%rd65, %rd64, 2;
	add.s64 	%rd66, %rd1, %rd65;
	ld.global.f32 	%f59, [%rd66];
	fma.rn.f32 	%f69, %f58, %f59, %f69;
$L__BB0_13:
	ld.param.u64 	%rd71, [_Z9mat_mul_dPfS_S_mmm_param_2];
	mad.lo.s64 	%rd67, %rd24, %rd4, %rd3;
	cvta.to.global.u64 	%rd68, %rd71;
	shl.b64 	%rd69, %rd67, 2;
	add.s64 	%rd70, %rd68, %rd69;
	ld.global.f32 	%f60, [%rd70];
	add.f32 	%f61, %f69, %f60;
	st.global.f32 	[%rd70], %f61;
$L__BB0_14:
	ret;

}
.entry _Z10mat_mul_dtILi512ELi4EEvPK6__halfS2_PS0_mmm(
	.param .u64 .ptr .align 1 _Z10mat_mul_dtILi512ELi4EEvPK6__halfS2_PS0_mmm_param_0,
	.param .u64 .ptr .align 1 _Z10mat_mul_dtILi512ELi4EEvPK6__halfS2_PS0_mmm_param_1,
	.param .u64 .ptr .align 1 _Z10mat_mul_dtILi512ELi4EEvPK6__halfS2_PS0_mmm_param_2,
	.param .u64 _Z10mat_mul_dtILi512ELi4EEvPK6__halfS2_PS0_mmm_param_3,
	.param .u64 _Z10mat_mul_dtILi512ELi4EEvPK6__halfS2_PS0_mmm_param_4,
	.param .u64 _Z10mat_mul_dtILi512ELi4EEvPK6__halfS2_PS0_mmm_param_5
)
{
	.reg .pred 	%p<4>;
	.reg .b16 	%rs<33>;
	.reg .b32 	%r<223>;
	.reg .b64 	%rd<85>;
	// demoted variable
	.shared .align 2 .b8 _ZZ10mat_mul_dtILi512ELi4EEvPK6__halfS2_PS0_mmmE2aS[8192];
	// demoted variable
	.shared .align 2 .b8 _ZZ10mat_mul_dtILi512ELi4EEvPK6__halfS2_PS0_mmmE2bS[8192];
	// demoted variable
	.shared .align 2 .b8 _ZZ10mat_mul_dtILi512ELi4EEvPK6__halfS2_PS0_mmmE2cS[8192];
	ld.param.u64 	%rd29, [_Z10mat_mul_dtILi512ELi4EEvPK6__halfS2_PS0_mmm_param_2];
	mov.u32 	%r1, %tid.x;
	shr.u32 	%r2, %r1, 5;
	and.b32  	%r3, %r1, 31;
	setp.lt.u32 	%p1, %r1, 512;
	@%p1 bra 	$L__BB1_2;
	mov.u64 	%rd32, $str;
	cvta.global.u64 	%rd33, %rd32;
	mov.u64 	%rd34, $str$1;
	cvta.global.u64 	%rd35, %rd34;
	mov.u64 	%rd36, __unnamed_1;
	cvta.global.u64 	%rd37, %rd36;
	{ // callseq 0, 0
	.param .b64 param0;
	st.param.b64 	[param0], %rd33;
	.param .b64 param1;
	st.param.b64 	[param1], %rd35;
	.param .b32 param2;
	st.param.b32 	[param2], 123;
	.param .b64 param3;
	st.param.b64 	[param3], %rd37;
	.param .b64 param4;
	st.param.b64 	[param4], 1;
	call.uni 
	__assertfail, 
	(
	param0, 
	param1, 
	param2, 
	param3, 
	param4
	);
	} // callseq 0
$L__BB1_2:
	ld.param.u64 	%rd76, [_Z10mat_mul_dtILi512ELi4EEvPK6__halfS2_PS0_mmm_param_5];
	ld.param.u64 	%rd73, [_Z10mat_mul_dtILi512ELi4EEvPK6__halfS2_PS0_mmm_param_4];
	cvta.to.global.u64 	%rd38, %rd29;
	and.b32  	%r35, %r1, 15;
	and.b32  	%r36, %r2, 15;
	mov.u32 	%r37, %ctaid.x;
	shl.b32 	%r38, %r37, 6;
	mov.u32 	%r39, %ctaid.y;
	shl.b32 	%r40, %r39, 6;
	or.b32  	%r41, %r2, %r40;
	cvt.u64.u32 	%rd1, %r41;
	shr.u32 	%r42, %r1, 3;
	and.b32  	%r43, %r42, 64;
	or.b32  	%r44, %r3, %r43;
	and.b32  	%r45, %r44, 80;
	or.b32  	%r46, %r45, %r36;
	shl.b32 	%r47, %r46, 5;
	shl.b32 	%r48, %r1, 1;
	and.b32  	%r49, %r48, 30;
	or.b32  	%r50, %r47, %r49;
	mov.u32 	%r51, _ZZ10mat_mul_dtILi512ELi4EEvPK6__halfS2_PS0_mmmE2cS;
	add.s32 	%r4, %r51, %r50;
	or.b32  	%r52, %r3, %r38;
	cvt.u64.u32 	%rd2, %r52;
	mad.lo.s64 	%rd39, %rd73, %rd1, %rd2;
	shl.b64 	%rd40, %rd39, 1;
	add.s64 	%rd3, %rd38, %rd40;
	ld.global.u16 	%rs1, [%rd3];
	st.shared.u16 	[%r4], %rs1;
	or.b32  	%r53, %r44, 32;
	and.b32  	%r54, %r53, 112;
	or.b32  	%r55, %r54, %r36;
	shl.b32 	%r56, %r55, 4;
	or.b32  	%r5, %r56, %r35;
	shl.b32 	%r57, %r5, 1;
	add.s32 	%r6, %r51, %r57;
	ld.global.u16 	%rs2, [%rd3+64];
	st.shared.u16 	[%r6], %rs2;
	add.s32 	%r58, %r41, 16;
	cvt.u64.u32 	%rd4, %r58;
	shl.b32 	%r59, %r2, 2;
	add.s32 	%r60, %r59, 64;
	and.b32  	%r61, %r60, 192;
	or.b32  	%r62, %r3, %r61;
	and.b32  	%r63, %r62, 208;
	or.b32  	%r64, %r63, %r36;
	shl.b32 	%r65, %r64, 4;
	or.b32  	%r7, %r65, %r35;
	shl.b32 	%r66, %r7, 1;
	add.s32 	%r8, %r51, %r66;
	mad.lo.s64 	%rd41, %rd73, %rd4, %rd2;
	shl.b64 	%rd42, %rd41, 1;
	add.s64 	%rd5, %rd38, %rd42;
	ld.global.u16 	%rs3, [%rd5];
	st.shared.u16 	[%r8], %rs3;
	or.b32  	%r67, %r62, 32;
	and.b32  	%r68, %r67, 240;
	or.b32  	%r69, %r68, %r36;
	shl.b32 	%r70, %r69, 4;
	or.b32  	%r9, %r70, %r35;
	shl.b32 	%r71, %r9, 1;
	add.s32 	%r10, %r51, %r71;
	ld.global.u16 	%rs4, [%rd5+64];
	st.shared.u16 	[%r10], %rs4;
	or.b32  	%r72, %r41, 32;
	cvt.u64.u32 	%rd6, %r72;
	and.b32  	%r73, %r59, 64;
	or.b32  	%r74, %r3, %r73;
	or.b32  	%r75, %r74, 128;
	and.b32  	%r76, %r75, 208;
	or.b32  	%r77, %r76, %r36;
	shl.b32 	%r78, %r77, 4;
	or.b32  	%r11, %r78, %r35;
	shl.b32 	%r79, %r11, 1;
	add.s32 	%r12, %r51, %r79;
	mad.lo.s64 	%rd43, %rd73, %rd6, %rd2;
	shl.b64 	%rd44, %rd43, 1;
	add.s64 	%rd7, %rd38, %rd44;
	ld.global.u16 	%rs5, [%rd7];
	st.shared.u16 	[%r12], %rs5;
	or.b32  	%r80, %r74, 160;
	and.b32  	%r81, %r80, 240;
	or.b32  	%r82, %r81, %r36;
	shl.b32 	%r83, %r82, 4;
	or.b32  	%r13, %r83, %r35;
	shl.b32 	%r84, %r13, 1;
	add.s32 	%r14, %r51, %r84;
	ld.global.u16 	%rs6, [%rd7+64];
	st.shared.u16 	[%r14], %rs6;
	add.s32 	%r85, %r41, 48;
	cvt.u64.u32 	%rd8, %r85;
	add.s32 	%r86, %r59, 192;
	and.b32  	%r87, %r86, 448;
	or.b32  	%r88, %r3, %r87;
	and.b32  	%r89, %r88, 464;
	or.b32  	%r90, %r89, %r36;
	shl.b32 	%r91, %r90, 4;
	or.b32  	%r15, %r91, %r35;
	shl.b32 	%r92, %r15, 1;
	add.s32 	%r16, %r51, %r92;
	mad.lo.s64 	%rd45, %rd73, %rd8, %rd2;
	shl.b64 	%rd46, %rd45, 1;
	add.s64 	%rd9, %rd38, %rd46;
	ld.global.u16 	%rs7, [%rd9];
	st.shared.u16 	[%r16], %rs7;
	or.b32  	%r93, %r88, 32;
	and.b32  	%r94, %r93, 496;
	or.b32  	%r95, %r94, %r36;
	shl.b32 	%r96, %r95, 4;
	or.b32  	%r17, %r96, %r35;
	shl.b32 	%r97, %r17, 1;
	add.s32 	%r18, %r51, %r97;
	ld.global.u16 	%rs8, [%rd9+64];
	st.shared.u16 	[%r18], %rs8;
	bar.sync 	0;
	setp.eq.s64 	%p2, %rd76, 0;
	@%p2 bra 	$L__BB1_5;
	ld.param.u64 	%rd77, [_Z10mat_mul_dtILi512ELi4EEvPK6__halfS2_PS0_mmm_param_5];
	ld.param.u64 	%rd74, [_Z10mat_mul_dtILi512ELi4EEvPK6__halfS2_PS0_mmm_param_4];
	ld.param.u64 	%rd72, [_Z10mat_mul_dtILi512ELi4EEvPK6__halfS2_PS0_mmm_param_1];
	ld.param.u64 	%rd71, [_Z10mat_mul_dtILi512ELi4EEvPK6__halfS2_PS0_mmm_param_0];
	cvta.to.global.u64 	%rd48, %rd71;
	shl.b32 	%r100, %r1, 4;
	and.b32  	%r101, %r100, 14336;
	mov.u32 	%r102, _ZZ10mat_mul_dtILi512ELi4EEvPK6__halfS2_PS0_mmmE2aS;
	add.s32 	%r19, %r102, %r101;
	cvt.u64.u32 	%rd49, %r3;
	add.s32 	%r20, %r102, %r57;
	add.s32 	%r21, %r102, %r66;
	add.s32 	%r22, %r102, %r71;
	add.s32 	%r23, %r102, %r79;
	add.s32 	%r24, %r102, %r84;
	add.s32 	%r25, %r102, %r92;
	add.s32 	%r26, %r102, %r97;
	cvt.u64.u32 	%rd50, %r2;
	mov.u32 	%r111, _ZZ10mat_mul_dtILi512ELi4EEvPK6__halfS2_PS0_mmmE2bS;
	add.s32 	%r27, %r111, %r57;
	add.s32 	%r28, %r111, %r66;
	add.s32 	%r29, %r111, %r71;
	add.s32 	%r30, %r111, %r79;
	add.s32 	%r31, %r111, %r84;
	add.s32 	%r32, %r111, %r92;
	add.s32 	%r33, %r111, %r97;
	and.b32  	%r112, %r100, 1536;
	add.s32 	%r34, %r111, %r112;
	mad.lo.s64 	%rd51, %rd77, %rd1, %rd49;
	shl.b64 	%rd52, %rd51, 1;
	add.s64 	%rd53, %rd52, %rd48;
	add.s64 	%rd83, %rd53, 64;
	mad.lo.s64 	%rd54, %rd77, %rd8, %rd49;
	shl.b64 	%rd55, %rd54, 1;
	add.s64 	%rd56, %rd55, %rd48;
	add.s64 	%rd82, %rd56, 64;
	mad.lo.s64 	%rd57, %rd77, %rd6, %rd49;
	shl.b64 	%rd58, %rd57, 1;
	add.s64 	%rd59, %rd58, %rd48;
	add.s64 	%rd81, %rd59, 64;
	mad.lo.s64 	%rd60, %rd74, %rd50, %rd2;
	shl.b64 	%rd61, %rd60, 1;
	cvta.to.global.u64 	%rd62, %rd72;
	add.s64 	%rd80, %rd62, %rd61;
	mad.lo.s64 	%rd63, %rd77, %rd4, %rd49;
	shl.b64 	%rd64, %rd63, 1;
	add.s64 	%rd65, %rd64, %rd48;
	add.s64 	%rd79, %rd65, 64;
	mov.b64 	%rd84, 0;
$L__BB1_4:
	ld.param.u64 	%rd78, [_Z10mat_mul_dtILi512ELi4EEvPK6__halfS2_PS0_mmm_param_5];
	ld.param.u64 	%rd75, [_Z10mat_mul_dtILi512ELi4EEvPK6__halfS2_PS0_mmm_param_4];
	ld.global.u16 	%rs9, [%rd83+-64];
	mov.u32 	%r113, %tid.x;
	and.b32  	%r114, %r113, 16;
	shr.u32 	%r115, %r113, 3;
	and.b32  	%r116, %r115, 64;
	or.b32  	%r117, %r114, %r116;
	shr.u32 	%r118, %r113, 5;
	and.b32  	%r119, %r118, 15;
	or.b32  	%r120, %r117, %r119;
	shl.b32 	%r121, %r120, 5;
	shl.b32 	%r122, %r113, 1;
	and.b32  	%r123, %r122, 30;
	or.b32  	%r124, %r121, %r123;
	mov.u32 	%r125, _ZZ10mat_mul_dtILi512ELi4EEvPK6__halfS2_PS0_mmmE2aS;
	add.s32 	%r126, %r125, %r124;
	st.shared.u16 	[%r126], %rs9;
	ld.global.u16 	%rs10, [%rd83];
	st.shared.u16 	[%r20], %rs10;
	ld.global.u16 	%rs11, [%rd79+-64];
	st.shared.u16 	[%r21], %rs11;
	ld.global.u16 	%rs12, [%rd79];
	st.shared.u16 	[%r22], %rs12;
	ld.global.u16 	%rs13, [%rd81+-64];
	st.shared.u16 	[%r23], %rs13;
	ld.global.u16 	%rs14, [%rd81];
	st.shared.u16 	[%r24], %rs14;
	ld.global.u16 	%rs15, [%rd82+-64];
	st.shared.u16 	[%r25], %rs15;
	ld.global.u16 	%rs16, [%rd82];
	st.shared.u16 	[%r26], %rs16;
	ld.global.u16 	%rs17, [%rd80];
	mov.u32 	%r127, _ZZ10mat_mul_dtILi512ELi4EEvPK6__halfS2_PS0_mmmE2bS;
	add.s32 	%r128, %r127, %r124;
	st.shared.u16 	[%r128], %rs17;
	ld.global.u16 	%rs18, [%rd80+64];
	st.shared.u16 	[%r27], %rs18;
	shl.b64 	%rd66, %rd75, 5;
	add.s64 	%rd67, %rd80, %rd66;
	ld.global.u16 	%rs19, [%rd67];
	st.shared.u16 	[%r28], %rs19;
	ld.global.u16 	%rs20, [%rd67+64];
	st.shared.u16 	[%r29], %rs20;
	add.s64 	%rd68, %rd67, %rd66;
	ld.global.u16 	%rs21, [%rd68];
	st.shared.u16 	[%r30], %rs21;
	ld.global.u16 	%rs22, [%rd68+64];
	st.shared.u16 	[%r31], %rs22;
	add.s64 	%rd69, %rd68, %rd66;
	ld.global.u16 	%rs23, [%rd69];
	st.shared.u16 	[%r32], %rs23;
	ld.global.u16 	%rs24, [%rd69+64];
	st.shared.u16 	[%r33], %rs24;
	bar.sync 	0;
	shl.b32 	%r129, %r118, 9;
	mov.u32 	%r130, _ZZ10mat_mul_dtILi512ELi4EEvPK6__halfS2_PS0_mmmE2cS;
	add.s32 	%r131, %r130, %r129;
	mov.b32 	%r132, 16;
	wmma.load.c.sync.aligned.row.m16n16k16.shared.f16 	{%r133, %r134, %r135, %r136}, [%r131], %r132;
	wmma.load.a.sync.aligned.row.m16n16k16.shared.f16 	{%r137, %r138, %r139, %r140, %r141, %r142, %r143, %r144}, [%r19], %r132;
	wmma.load.b.sync.aligned.row.m16n16k16.shared.f16 	{%r145, %r146, %r147, %r148, %r149, %r150, %r151, %r152}, [%r34], %r132;
	wmma.mma.sync.aligned.row.row.m16n16k16.f16.f16 {%r153, %r154, %r155, %r156}, {%r137, %r138, %r139, %r140, %r141, %r142, %r143, %r144}, {%r145, %r146, %r147, %r148, %r149, %r150, %r151, %r152}, {%r133, %r134, %r135, %r136};
	add.s32 	%r157, %r19, 512;
	wmma.load.a.sync.aligned.row.m16n16k16.shared.f16 	{%r158, %r159, %r160, %r161, %r162, %r163, %r164, %r165}, [%r157], %r132;
	add.s32 	%r166, %r34, 2048;
	wmma.load.b.sync.aligned.row.m16n16k16.shared.f16 	{%r167, %r168, %r169, %r170, %r171, %r172, %r173, %r174}, [%r166], %r132;
	wmma.mma.sync.aligned.row.row.m16n16k16.f16.f16 {%r175, %r176, %r177, %r178}, {%r158, %r159, %r160, %r161, %r162, %r163, %r164, %r165}, {%r167, %r168, %r169, %r170, %r171, %r172, %r173, %r174}, {%r153, %r154, %r155, %r156};
	add.s32 	%r179, %r19, 1024;
	wmma.load.a.sync.aligned.row.m16n16k16.shared.f16 	{%r180, %r181, %r182, %r183, %r184, %r185, %r186, %r187}, [%r179], %r132;
	add.s32 	%r188, %r34, 4096;
	wmma.load.b.sync.aligned.row.m16n16k16.shared.f16 	{%r189, %r190, %r191, %r192, %r193, %r194, %r195, %r196}, [%r188], %r132;
	wmma.mma.sync.aligned.row.row.m16n16k16.f16.f16 {%r197, %r198, %r199, %r200}, {%r180, %r181, %r182, %r183, %r184, %r185, %r186, %r187}, {%r189, %r190, %r191, %r192, %r193, %r194, %r195, %r196}, {%r175, %r176, %r177, %r178};
	add.s32 	%r201, %r19, 1536;
	wmma.load.a.sync.aligned.row.m16n16k16.shared.f16 	{%r202, %r203, %r204, %r205, %r206, %r207, %r208, %r209}, [%r201], %r132;
	add.s32 	%r210, %r34, 6144;
	wmma.load.b.sync.aligned.row.m16n16k16.shared.f16 	{%r211, %r212, %r213, %r214, %r215, %r216, %r217, %r218}, [%r210], %r132;
	wmma.mma.sync.aligned.row.row.m16n16k16.f16.f16 {%r219, %r220, %r221, %r222}, {%r202, %r203, %r204, %r205, %r206, %r207, %r208, %r209}, {%r211, %r212, %r213, %r214, %r215, %r216, %r217, %r218}, {%r197, %r198, %r199, %r200};
	wmma.store.d.sync.aligned.row.m16n16k16.shared.f16 	[%r131], {%r219, %r220, %r221, %r222}, %r132;
	bar.sync 	0;
	add.s64 	%rd84, %rd84, 64;
	add.s64 	%rd83, %rd83, 128;
	add.s64 	%rd82, %rd82, 128;
	add.s64 	%rd81, %rd81, 128;
	shl.b64 	%rd70, %rd75, 7;
	add.s64 	%rd80, %rd80, %rd70;
	add.s64 	%rd79, %rd79, 128;
	setp.lt.u64 	%p3, %rd84, %rd78;
	@%p3 bra 	$L__BB1_4;
$L__BB1_5:
	bar.sync 	0;
	ld.shared.u16 	%rs25, [%r4];
	st.global.u16 	[%rd3], %rs25;
	ld.shared.u16 	%rs26, [%r6];
	st.global.u16 	[%rd3+64], %rs26;
	ld.shared.u16 	%rs27, [%r8];
	st.global.u16 	[%rd5], %rs27;
	ld.shared.u16 	%rs28, [%r10];
	st.global.u16 	[%rd5+64], %rs28;
	ld.shared.u16 	%rs29, [%r12];
	st.global.u16 	[%rd7], %rs29;
	ld.shared.u16 	%rs30, [%r14];
	st.global.u16 	[%rd7+64], %rs30;
	ld.shared.u16 	%rs31, [%r16];
	st.global.u16 	[%rd9], %rs31;
	ld.shared.u16 	%rs32, [%r18];
	st.global.u16 	[%rd9+64], %rs32;
	ret;

}


// ===== COMPILED SASS (sm_100) =====

	.target	sm_100

	.elftype	@"ET_EXEC"


//--------------------- .note.nv.tkinfo           --------------------------
	.section	.note.nv.tkinfo,"",@"SHT_NOTE"
	.sectionflags	@"SHF_NOTE_NV_TKINFO"
	.tkinfo
        /*0018*/ 	.word	0x00000002
        /*0030*/ 	.string	""
        /*0030*/ 	.string	"ptxas"
        /*0030*/ 	.string	"Cuda compilation tools, release 13.0, V13.0.88"
        /*0030*/ 	.string	"Build cuda_13.0.r13.0/compiler.36424714_0"
        /*0030*/ 	.string	"-arch sm_100 -m 64 "



//--------------------- .note.nv.cuinfo           --------------------------
	.section	.note.nv.cuinfo,"",@"SHT_NOTE"
	.sectionflags	@"SHF_NOTE_NV_CUINFO"
        /*0018*/ 	.short	0x0002
        /*001a*/ 	.short	0x0064
        /*001c*/ 	.short	0x0082
	.zero		2


//--------------------- .nv.info                  --------------------------
	.section	.nv.info,"",@"SHT_CUDA_INFO"
	.align	4


	//----- nvinfo : EIATTR_REGCOUNT
	.align		4
        /*0000*/ 	.byte	0x04, 0x2f
        /*0002*/ 	.short	(.L_4 - .L_3)
	.align		4
.L_3:
        /*0004*/ 	.word	index@(_Z9mat_mul_dPfS_S_mmm)
        /*0008*/ 	.word	0x00000020


	//----- nvinfo : EIATTR_FRAME_SIZE
	.align		4
.L_4:
        /*000c*/ 	.byte	0x04, 0x11
        /*000e*/ 	.short	(.L_6 - .L_5)
	.align		4
.L_5:
        /*0010*/ 	.word	index@(_Z9mat_mul_dPfS_S_mmm)
        /*0014*/ 	.word	0x00000000


	//----- nvinfo : EIATTR_REGCOUNT
	.align		4
.L_6:
        /*0018*/ 	.byte	0x04, 0x2f
        /*001a*/ 	.short	(.L_8 - .L_7)
	.align		4
.L_7:
        /*001c*/ 	.word	index@(_Z10mat_mul_dtILi512ELi4EEvPK6__halfS2_PS0_mmm)
        /*0020*/ 	.word	0x00000040


	//----- nvinfo : EIATTR_FRAME_SIZE
	.align		4
.L_8:
        /*0024*/ 	.byte	0x04, 0x11
        /*0026*/ 	.short	(.L_10 - .L_9)
	.align		4
.L_9:
        /*0028*/ 	.word	index@(_Z10mat_mul_dtILi512ELi4EEvPK6__halfS2_PS0_mmm)
        /*002c*/ 	.word	0x00000000


	//----- nvinfo : EIATTR_MIN_STACK_SIZE
	.align		4
.L_10:
        /*0030*/ 	.byte	0x04, 0x12
        /*0032*/ 	.short	(.L_12 - .L_11)
	.align		4
.L_11:
        /*0034*/ 	.word	index@(_Z10mat_mul_dtILi512ELi4EEvPK6__halfS2_PS0_mmm)
        /*0038*/ 	.word	0x00000000


	//----- nvinfo : EIATTR_MIN_STACK_SIZE
	.align		4
.L_12:
        /*003c*/ 	.byte	0x04, 0x12
        /*003e*/ 	.short	(.L_14 - .L_13)
	.align		4
.L_13:
        /*0040*/ 	.word	index@(_Z9mat_mul_dPfS_S_mmm)
        /*0044*/ 	.word	0x00000000
.L_14:


//--------------------- .nv.compat                --------------------------
	.section	.nv.compat,"",@"SHT_CUDA_COMPAT_INFO"
	.align	4
        /*0000*/ 	.byte	0x02, 0x09, 0x00, 0x00, 0x02, 0x02, 0x01, 0x00, 0x02, 0x05, 0x05, 0x00, 0x03, 0x07, 0x01, 0x01
        /*0010*/ 	.byte	0x02, 0x03, 0x00, 0x00, 0x02, 0x06, 0x01, 0x00, 0x04, 0x0b, 0x08, 0x00, 0x09, 0x00, 0x00, 0x00
        /*0020*/ 	.byte	0x00, 0x00, 0x00, 0x00


//--------------------- .nv.info._Z10mat_mul_dtILi512ELi4EEvPK6__halfS2_PS0_mmm --------------------------
	.section	.nv.info._Z10mat_mul_dtILi512ELi4EEvPK6__halfS2_PS0_mmm,"",@"SHT_CUDA_INFO"
	.sectionflags	@""
	.align	4


	//----- nvinfo : EIATTR_CUDA_API_VERSION
	.align		4
        /*0000*/ 	.byte	0x04, 0x37
        /*0002*/ 	.short	(.L_16 - .L_15)
.L_15:
        /*0004*/ 	.word	0x00000082


	//----- nvinfo : EIATTR_KPARAM_INFO
	.align		4
.L_16:
        /*0008*/ 	.byte	0x04, 0x17
        /*000a*/ 	.short	(.L_18 - .L_17)
.L_17:
        /*000c*/ 	.word	0x00000000
        /*0010*/ 	.short	0x0005
        /*0012*/ 	.short	0x0028
        /*0014*/ 	.byte	0x00, 0xf0, 0x21, 0x00


	//----- nvinfo : EIATTR_KPARAM_INFO
	.align		4
.L_18:
        /*0018*/ 	.byte	0x04, 0x17
        /*001a*/ 	.short	(.L_20 - .L_19)
.L_19:
        /*001c*/ 	.word	0x00000000
        /*0020*/ 	.short	0x0004
        /*0022*/ 	.short	0x0020
        /*0024*/ 	.byte	0x00, 0xf0, 0x21, 0x00


	//----- nvinfo : EIATTR_KPARAM_INFO
	.align		4
.L_20:
        /*0028*/ 	.byte	0x04, 0x17
        /*002a*/ 	.short	(.L_22 - .L_21)
.L_21:
        /*002c*/ 	.word	0x00000000
        /*0030*/ 	.short	0x0003
        /*0032*/ 	.short	0x0018
        /*0034*/ 	.byte	0x00, 0xf0, 0x21, 0x00


	//----- nvinfo : EIATTR_KPARAM_INFO
	.align		4
.L_22:
        /*0038*/ 	.byte	0x04, 0x17
        /*003a*/ 	.short	(.L_24 - .L_23)
.L_23:
        /*003c*/ 	.word	0x00000000
        /*0040*/ 	.short	0x0002
        /*0042*/ 	.short	0x0010
        /*0044*/ 	.byte	0x00, 0xf5, 0x21, 0x00


	//----- nvinfo : EIATTR_KPARAM_INFO
	.align		4
.L_24:
        /*0048*/ 	.byte	0x04, 0x17
        /*004a*/ 	.short	(.L_26 - .L_25)
.L_25:
        /*004c*/ 	.word	0x00000000
        /*0050*/ 	.short	0x0001
        /*0052*/ 	.short	0x0008
        /*0054*/ 	.byte	0x00, 0xf5, 0x21, 0x00


	//----- nvinfo : EIATTR_KPARAM_INFO
	.align		4
.L_26:
        /*0058*/ 	.byte	0x04, 0x17
        /*005a*/ 	.short	(.L_28 - .L_27)
.L_27:
        /*005c*/ 	.word	0x00000000
        /*0060*/ 	.short	0x0000
        /*0062*/ 	.short	0x0000
        /*0064*/ 	.byte	0x00, 0xf5, 0x21, 0x00


	//----- nvinfo : EIATTR_SPARSE_MMA_MASK
	.align		4
.L_28:
        /*0068*/ 	.byte	0x03, 0x50
        /*006a*/ 	.short	0x0000


	//----- nvinfo : EIATTR_WMMA_USED
	.align		4
        /*006c*/ 	.byte	0x01, 0x2b
	.zero		2


	//----- nvinfo : EIATTR_MAXREG_COUNT
	.align		4
        /*0070*/ 	.byte	0x03, 0x1b
        /*0072*/ 	.short	0x00ff


	//----- nvinfo : EIATTR_NUM_BARRIERS
	.align		4
        /*0074*/ 	.byte	0x02, 0x4c
        /*0076*/ 	.byte	0x01
	.zero		1


	//----- nvinfo : EIATTR_EXTERNS
	.align		4
        /*0078*/ 	.byte	0x04, 0x0f
        /*007a*/ 	.short	(.L_30 - .L_29)


	//   ....[0]....
	.align		4
.L_29:
        /*007c*/ 	.word	index@(__assertfail)


	//----- nvinfo : EIATTR_MERCURY_ISA_VERSION
	.align		4
.L_30:
        /*0080*/ 	.byte	0x03, 0x5f
        /*0082*/ 	.short	0x0101


	//----- nvinfo : EIATTR_VRC_CTA_INIT_COUNT
	.align		4
        /*0084*/ 	.byte	0x02, 0x4a
	.zero		1
	.zero		1


	//----- nvinfo : EIATTR_SYSCALL_OFFSETS
	.align		4
        /*0088*/ 	.byte	0x04, 0x46
        /*008a*/ 	.short	(.L_32 - .L_31)


	//   ....[0]....
.L_31:
        /*008c*/ 	.word	0x00000170


	//----- nvinfo : EIATTR_EXIT_INSTR_OFFSETS
	.align		4
.L_32:
        /*0090*/ 	.byte	0x04, 0x1c
        /*0092*/ 	.short	(.L_34 - .L_33)


	//   ....[0]....
.L_33:
        /*0094*/ 	.word	0x00001740


	//----- nvinfo : EIATTR_CRS_STACK_SIZE
	.align		4
.L_34:
        /*0098*/ 	.byte	0x04, 0x1e
        /*009a*/ 	.short	(.L_36 - .L_35)
.L_35:
        /*009c*/ 	.word	0x00000000


	//----- nvinfo : EIATTR_CBANK_PARAM_SIZE
	.align		4
.L_36:
        /*00a0*/ 	.byte	0x03, 0x19
        /*00a2*/ 	.short	0x0030


	//----- nvinfo : EIATTR_PARAM_CBANK
	.align		4
        /*00a4*/ 	.byte	0x04, 0x0a
        /*00a6*/ 	.short	(.L_38 - .L_37)
	.align		4
.L_37:
        /*00a8*/ 	.word	index@(.nv.constant0._Z10mat_mul_dtILi512ELi4EEvPK6__halfS2_PS0_mmm)
        /*00ac*/ 	.short	0x0380
        /*00ae*/ 	.short	0x0030


	//----- nvinfo : EIATTR_SW_WAR
	.align		4
.L_38:
        /*00b0*/ 	.byte	0x04, 0x36
        /*00b2*/ 	.short	(.L_40 - .L_39)
.L_39:
        /*00b4*/ 	.word	0x00000008
.L_40:


//--------------------- .nv.info._Z9mat_mul_dPfS_S_mmm --------------------------
	.section	.nv.info._Z9mat_mul_dPfS_S_mmm,"",@"SHT_CUDA_INFO"
	.sectionflags	@""
	.align	4


	//----- nvinfo : EIATTR_CUDA_API_VERSION
	.align		4
        /*0000*/ 	.byte	0x04, 0x37
        /*0002*/ 	.short	(.L_42 - .L_41)
.L_41:
        /*0004*/ 	.word	0x00000082


	//----- nvinfo : EIATTR_KPARAM_INFO
	.align		4
.L_42:
        /*0008*/ 	.byte	0x04, 0x17
        /*000a*/ 	.short	(.L_44 - .L_43)
.L_43:
        /*000c*/ 	.word	0x00000000
        /*0010*/ 	.short	0x0005
        /*0012*/ 	.short	0x0028
        /*0014*/ 	.byte	0x00, 0xf0, 0x21, 0x00


	//----- nvinfo : EIATTR_KPARAM_INFO
	.align		4
.L_44:
        /*0018*/ 	.byte	0x04, 0x17
        /*001a*/ 	.short	(.L_46 - .L_45)
.L_45:
        /*001c*/ 	.word	0x00000000
        /*0020*/ 	.short	0x0004
        /*0022*/ 	.short	0x0020
        /*0024*/ 	.byte	0x00, 0xf0, 0x21, 0x00


	//----- nvinfo : EIATTR_KPARAM_INFO
	.align		4
.L_46:
        /*0028*/ 	.byte	0x04, 0x17
        /*002a*/ 	.short	(.L_48 - .L_47)
.L_47:
        /*002c*/ 	.word	0x00000000
        /*0030*/ 	.short	0x0003
        /*0032*/ 	.short	0x0018
        /*0034*/ 	.byte	0x00, 0xf0, 0x21, 0x00


	//----- nvinfo : EIATTR_KPARAM_INFO
	.align		4
.L_48:
        /*0038*/ 	.byte	0x04, 0x17
        /*003a*/ 	.short	(.L_50 - .L_49)
.L_49:
        /*003c*/ 	.word	0x00000000
        /*0040*/ 	.short	0x0002
        /*0042*/ 	.short	0x0010
        /*0044*/ 	.byte	0x00, 0xf5, 0x21, 0x00


	//----- nvinfo : EIATTR_KPARAM_INFO
	.align		4
.L_50:
        /*0048*/ 	.byte	0x04, 0x17
        /*004a*/ 	.short	(.L_52 - .L_51)
.L_51:
        /*004c*/ 	.word	0x00000000
        /*0050*/ 	.short	0x0001
        /*0052*/ 	.short	0x0008
        /*0054*/ 	.byte	0x00, 0xf5, 0x21, 0x00


	//----- nvinfo : EIATTR_KPARAM_INFO
	.align		4
.L_52:
        /*0058*/ 	.byte	0x04, 0x17
        /*005a*/ 	.short	(.L_54 - .L_53)
.L_53:
        /*005c*/ 	.word	0x00000000
        /*0060*/ 	.short	0x0000
        /*0062*/ 	.short	0x0000
        /*0064*/ 	.byte	0x00, 0xf5, 0x21, 0x00


	//----- nvinfo : EIATTR_SPARSE_MMA_MASK
	.align		4
.L_54:
        /*0068*/ 	.byte	0x03, 0x50
        /*006a*/ 	.short	0x0000


	//----- nvinfo : EIATTR_MAXREG_COUNT
	.align		4
        /*006c*/ 	.byte	0x03, 0x1b
        /*006e*/ 	.short	0x00ff


	//----- nvinfo : EIATTR_MERCURY_ISA_VERSION
	.align		4
        /*0070*/ 	.byte	0x03, 0x5f
        /*0072*/ 	.short	0x0101


	//----- nvinfo : EIATTR_VRC_CTA_INIT_COUNT
	.align		4
        /*0074*/ 	.byte	0x02, 0x4a
	.zero		1
	.zero		1


	//----- nvinfo : EIATTR_EXIT_INSTR_OFFSETS
	.align		4
        /*0078*/ 	.byte	0x04, 0x1c
        /*007a*/ 	.short	(.L_56 - .L_55)


	//   ....[0]....
.L_55:
        /*007c*/ 	.word	0x000000f0


	//   ....[1]....
        /*0080*/ 	.word	0x00000c50


	//----- nvinfo : EIATTR_CBANK_PARAM_SIZE
	.align		4
.L_56:
        /*0084*/ 	.byte	0x03, 0x19
        /*0086*/ 	.short	0x0030


	//----- nvinfo : EIATTR_PARAM_CBANK
	.align		4
        /*0088*/ 	.byte	0x04, 0x0a
        /*008a*/ 	.short	(.L_58 - .L_57)
	.align		4
.L_57:
        /*008c*/ 	.word	index@(.nv.constant0._Z9mat_mul_dPfS_S_mmm)
        /*0090*/ 	.short	0x0380
        /*0092*/ 	.short	0x0030


	//----- nvinfo : EIATTR_SW_WAR
	.align		4
.L_58:
        /*0094*/ 	.byte	0x04, 0x36
        /*0096*/ 	.short	(.L_60 - .L_59)
.L_59:
        /*0098*/ 	.word	0x00000008
.L_60:


//--------------------- .nv.callgraph             --------------------------
	.section	.nv.callgraph,"",@"SHT_CUDA_CALLGRAPH"
	.align	4
	.sectionentsize	8
	.align		4
        /*0000*/ 	.word	0x00000000
	.align		4
        /*0004*/ 	.word	0xffffffff
	.align		4
        /*0008*/ 	.word	index@(_Z10mat_mul_dtILi512ELi4EEvPK6__halfS2_PS0_mmm)
	.align		4
        /*000c*/ 	.word	index@(__assertfail)
	.align		4
        /*0010*/ 	.word	0x00000000
	.align		4
        /*0014*/ 	.word	0xfffffffe
	.align		4
        /*0018*/ 	.word	0x00000000
	.align		4
        /*001c*/ 	.word	0xfffffffd
	.align		4
        /*0020*/ 	.word	0x00000000
	.align		4
        /*0024*/ 	.word	0xfffffffc


//--------------------- .nv.constant4             --------------------------
	.section	.nv.constant4,"a",@progbits
	.align	8
	.align		8
.nv.constant4:
        /*0000*/ 	.dword	__assertfail
	.align		8
        /*0008*/ 	.dword	__unnamed_1
	.align		8
        /*0010*/ 	.dword	$str
	.align		8
        /*0018*/ 	.dword	$str$1


//--------------------- .text._Z10mat_mul_dtILi512ELi4EEvPK6__halfS2_PS0_mmm --------------------------
	.section	.text._Z10mat_mul_dtILi512ELi4EEvPK6__halfS2_PS0_mmm,"ax",@progbits
	.align	128
.text._Z10mat_mul_dtILi512ELi4EEvPK6__halfS2_PS0_mmm:
        .type           _Z10mat_mul_dtILi512ELi4EEvPK6__halfS2_PS0_mmm,@function
        .size           _Z10mat_mul_dtILi512ELi4EEvPK6__halfS2_PS0_mmm,(.L_x_11 - _Z10mat_mul_dtILi512ELi4EEvPK6__halfS2_PS0_mmm)
        .other          _Z10mat_mul_dtILi512ELi4EEvPK6__halfS2_PS0_mmm,@"STO_CUDA_ENTRY STV_DEFAULT"
_Z10mat_mul_dtILi512ELi4EEvPK6__halfS2_PS0_mmm:
[----:B------:R-:W0:Y:S01]  /*0000*/  LDC R1, c[0x0][0x37c] ;  /* 0x0000df00ff017b82 */ /* 0x000e220000000800 */
[----:B------:R-:W1:Y:S01]  /*0010*/  S2R R18, SR_TID.X ;  /* 0x0000000000127919 */ /* 0x000e620000002100 */
[----:B------:R-:W2:Y:S01]  /*0020*/  LDCU.64 UR36, c[0x0][0x358] ;  /* 0x00006b00ff2477ac */ /* 0x000ea20008000a00 */
[----:B------:R-:W-:Y:S01]  /*0030*/  BSSY.RECONVERGENT B6, `(.L_x_0) ;  /* 0x0000015000067945 */ /* 0x000fe20003800200 */
[C---:B-1----:R-:W-:Y:S02]  /*0040*/  ISETP.GE.U32.AND P0, PT, R18.reuse, 0x200, PT ;  /* 0x000002001200780c */ /* 0x042fe40003f06070 */
[----:B------:R-:W-:Y:S02]  /*0050*/  SHF.R.U32.HI R2, RZ, 0x5, R18 ;  /* 0x00000005ff027819 */ /* 0x000fe40000011612 */
[----:B------:R-:W-:-:S09]  /*0060*/  LOP3.LUT R16, R18, 0x1f, RZ, 0xc0, !PT ;  /* 0x0000001f12107812 */ /* 0x000fd200078ec0ff */
[----:B--2---:R-:W-:Y:S05]  /*0070*/  @!P0 BRA `(.L_x_1) ;  /* 0x0000000000408947 */ /* 0x004fea0003800000 */
[----:B------:R-:W-:Y:S01]  /*0080*/  MOV R0, 0x0 ;  /* 0x0000000000007802 */ /* 0x000fe20000000f00 */
[----:B------:R-:W1:Y:S01]  /*0090*/  LDCU.64 UR4, c[0x4][0x10] ;  /* 0x01000200ff0477ac */ /* 0x000e620008000a00 */
[----:B------:R-:W-:Y:S02]  /*00a0*/  IMAD.MOV.U32 R8, RZ, RZ, 0x7b ;  /* 0x0000007bff087424 */ /* 0x000fe400078e00ff */
[----:B------:R2:W3:Y:S01]  /*00b0*/  LDC.64 R14, c[0x4][R0] ;  /* 0x01000000000e7b82 */ /* 0x0004e20000000a00 */
[----:B------:R-:W4:Y:S01]  /*00c0*/  LDCU.64 UR6, c[0x4][0x18] ;  /* 0x01000300ff0677ac */ /* 0x000f220008000a00 */
[----:B------:R-:W-:Y:S02]  /*00d0*/  IMAD.MOV.U32 R12, RZ, RZ, 0x1 ;  /* 0x00000001ff0c7424 */ /* 0x000fe400078e00ff */
[----:B------:R-:W-:Y:S01]  /*00e0*/  IMAD.MOV.U32 R13, RZ, RZ, RZ ;  /* 0x000000ffff0d7224 */ /* 0x000fe200078e00ff */
[----:B------:R-:W5:Y:S01]  /*00f0*/  LDCU.64 UR8, c[0x4][0x8] ;  /* 0x01000100ff0877ac */ /* 0x000f620008000a00 */
[----:B-1----:R-:W-:-:S02]  /*0100*/  IMAD.U32 R4, RZ, RZ, UR4 ;  /* 0x00000004ff047e24 */ /* 0x002fc4000f8e00ff */
[----:B------:R-:W-:Y:S02]  /*0110*/  IMAD.U32 R5, RZ, RZ, UR5 ;  /* 0x00000005ff057e24 */ /* 0x000fe4000f8e00ff */
[----:B----4-:R-:W-:Y:S02]  /*0120*/  IMAD.U32 R6, RZ, RZ, UR6 ;  /* 0x00000006ff067e24 */ /* 0x010fe4000f8e00ff */
[----:B------:R-:W-:Y:S02]  /*0130*/  IMAD.U32 R7, RZ, RZ, UR7 ;  /* 0x00000007ff077e24 */ /* 0x000fe4000f8e00ff */
[----:B-----5:R-:W-:Y:S02]  /*0140*/  IMAD.U32 R10, RZ, RZ, UR8 ;  /* 0x00000008ff0a7e24 */ /* 0x020fe4000f8e00ff */
[----:B--2---:R-:W-:-:S07]  /*0150*/  IMAD.U32 R11, RZ, RZ, UR9 ;  /* 0x00000009ff0b7e24 */ /* 0x004fce000f8e00ff */
[----:B------:R-:W-:-:S07]  /*0160*/  LEPC R20, `(.L_x_1) ;  /* 0x000000001014794e */ /* 0x000fce0000000000 */
[----:B0--3--:R-:W-:Y:S05]  /*0170*/  CALL.ABS.NOINC R14 ;  /* 0x000000000e007343 */ /* 0x009fea0003c00000 */
.L_x_1:
[----:B------:R-:W-:Y:S05]  /*0180*/  BSYNC.RECONVERGENT B6 ;  /* 0x0000000000067941 */ /* 0x000fea0003800200 */
.L_x_0:
[----:B------:R-:W1:Y:S01]  /*0190*/  S2UR UR4, SR_CTAID.Y ;  /* 0x00000000000479c3 */ /* 0x000e620000002600 */
[----:B------:R-:W2:Y:S01]  /*01a0*/  S2R R5, SR_CTAID.X ;  /* 0x0000000000057919 */ /* 0x000ea20000002500 */
[----:B------:R-:W3:Y:S06]  /*01b0*/  LDCU.64 UR6, c[0x0][0x390] ;  /* 0x00007200ff0677ac */ /* 0x000eec0008000a00 */
[----:B------:R-:W4:Y:S01]  /*01c0*/  LDC.64 R14, c[0x0][0x3a0] ;  /* 0x0000e800ff0e7b82 */ /* 0x000f220000000a00 */
[----:B-1----:R-:W-:-:S06]  /*01d0*/  USHF.L.U32 UR4, UR4, 0x6, URZ ;  /* 0x0000000604047899 */ /* 0x002fcc00080006ff */
[----:B------:R-:W-:Y:S01]  /*01e0*/  LOP3.LUT R33, R2, UR4, RZ, 0xfc, !PT ;  /* 0x0000000402217c12 */ /* 0x000fe2000f8efcff */
[----:B--2---:R-:W-:-:S03]  /*01f0*/  IMAD R4, R5, 0x40, R16 ;  /* 0x0000004005047824 */ /* 0x004fc600078e0210 */
[C---:B------:R-:W-:Y:S01]  /*0200*/  LOP3.LUT R11, R33.reuse, 0x20, RZ, 0xfc, !PT ;  /* 0x00000020210b7812 */ /* 0x040fe200078efcff */
[----:B------:R-:W-:Y:S02]  /*0210*/  IMAD.MOV.U32 R5, RZ, RZ, RZ ;  /* 0x000000ffff057224 */ /* 0x000fe400078e00ff */
[C---:B------:R-:W-:Y:S02]  /*0220*/  VIADD R9, R33.reuse, 0x10 ;  /* 0x0000001021097836 */ /* 0x040fe40000000000 */
[----:B----4-:R-:W-:-:S04]  /*0230*/  IMAD.WIDE.U32 R6, R33, R14, R4 ;  /* 0x0000000e21067225 */ /* 0x010fc800078e0004 */
[----:B------:R-:W-:Y:S01]  /*0240*/  IMAD.WIDE.U32 R22, R11, R14, R4 ;  /* 0x0000000e0b167225 */ /* 0x000fe200078e0004 */
[----:B---3--:R-:W-:-:S03]  /*0250*/  LEA R54, P0, R6, UR6, 0x1 ;  /* 0x0000000606367c11 */ /* 0x008fc6000f8008ff */
[----:B------:R-:W-:Y:S01]  /*0260*/  VIADD R13, R33, 0x30 ;  /* 0x00000030210d7836 */ /* 0x000fe20000000000 */
[----:B------:R-:W-:Y:S01]  /*0270*/  LEA R50, P2, R22, UR6, 0x1 ;  /* 0x0000000616327c11 */ /* 0x000fe2000f8408ff */
[----:B------:R-:W-:-:S04]  /*0280*/  IMAD.WIDE.U32 R20, R9, R14, R4 ;  /* 0x0000000e09147225 */ /* 0x000fc800078e0004 */
[-C--:B------:R-:W-:Y:S01]  /*0290*/  IMAD R19, R33, R15.reuse, R7 ;  /* 0x0000000f21137224 */ /* 0x080fe200078e0207 */
[----:B------:R-:W-:Y:S01]  /*02a0*/  LEA R52, P1, R20, UR6, 0x1 ;  /* 0x0000000614347c11 */ /* 0x000fe2000f8208ff */
[-C--:B------:R-:W-:Y:S02]  /*02b0*/  IMAD R3, R11, R15.reuse, R23 ;  /* 0x0000000f0b037224 */ /* 0x080fe400078e0217 */
[-C--:B------:R-:W-:Y:S01]  /*02c0*/  IMAD R7, R9, R15.reuse, R21 ;  /* 0x0000000f09077224 */ /* 0x080fe200078e0215 */
[----:B------:R-:W-:Y:S01]  /*02d0*/  LEA.HI.X R55, R6, UR7, R19, 0x1, P0 ;  /* 0x0000000706377c11 */ /* 0x000fe200080f0c13 */
[C---:B------:R-:W-:Y:S01]  /*02e0*/  IMAD.WIDE.U32 R24, R13.reuse, R14, R4 ;  /* 0x0000000e0d187225 */ /* 0x040fe200078e0004 */
[----:B------:R-:W-:Y:S02]  /*02f0*/  LEA.HI.X R51, R22, UR7, R3, 0x1, P2 ;  /* 0x0000000716337c11 */ /* 0x000fe400090f0c03 */
[----:B------:R-:W-:Y:S01]  /*0300*/  LEA.HI.X R53, R20, UR7, R7, 0x1, P1 ;  /* 0x0000000714357c11 */ /* 0x000fe200088f0c07 */
[----:B------:R-:W-:Y:S01]  /*0310*/  IMAD R3, R13, R15, R25 ;  /* 0x0000000f0d037224 */ /* 0x000fe200078e0219 */
[C---:B------:R-:W-:Y:S01]  /*0320*/  LEA R48, P0, R24.reuse, UR6, 0x1 ;  /* 0x0000000618307c11 */ /* 0x040fe2000f8008ff */
[----:B------:R-:W2:Y:S03]  /*0330*/  LDG.E.U16 R6, desc[UR36][R54.64] ;  /* 0x0000002436067981 */ /* 0x000ea6000c1e1500 */
[----:B------:R-:W-:Y:S01]  /*0340*/  LEA.HI.X R49, R24, UR7, R3, 0x1, P0 ;  /* 0x0000000718317c11 */ /* 0x000fe200080f0c03 */
[----:B------:R-:W3:Y:S04]  /*0350*/  LDG.E.U16 R10, desc[UR36][R54.64+0x40] ;  /* 0x00004024360a7981 */ /* 0x000ee8000c1e1500 */
[----:B------:R-:W4:Y:S04]  /*0360*/  LDG.E.U16 R8, desc[UR36][R52.64] ;  /* 0x0000002434087981 */ /* 0x000f28000c1e1500 */
[----:B------:R-:W5:Y:S04]  /*0370*/  LDG.E.U16 R7, desc[UR36][R52.64+0x40] ;  /* 0x0000402434077981 */ /* 0x000f68000c1e1500 */
[----:B------:R-:W5:Y:S04]  /*0380*/  LDG.E.U16 R26, desc[UR36][R50.64] ;  /* 0x00000024321a7981 */ /* 0x000f68000c1e1500 */
[----:B------:R-:W5:Y:S04]  /*0390*/  LDG.E.U16 R22, desc[UR36][R50.64+0x40] ;  /* 0x0000402432167981 */ /* 0x000f68000c1e1500 */
[----:B------:R-:W5:Y:S04]  /*03a0*/  LDG.E.U16 R24, desc[UR36][R48.64] ;  /* 0x0000002430187981 */ /* 0x000f68000c1e1500 */
[----:B------:R-:W5:Y:S01]  /*03b0*/  LDG.E.U16 R20, desc[UR36][R48.64+0x40] ;  /* 0x0000402430147981 */ /* 0x000f62000c1e1500 */
[----:B------:R-:W-:Y:S01]  /*03c0*/  MOV R3, 0x400 ;  /* 0x0000040000037802 */ /* 0x000fe20000000f00 */
[----:B------:R-:W-:Y:S01]  /*03d0*/  IMAD.SHL.U32 R23, R2, 0x4, RZ ;  /* 0x0000000402177824 */ /* 0x000fe200078e00ff */
[----:B------:R-:W-:Y:S01]  /*03e0*/  SHF.R.U32.HI R35, RZ, 0x3, R18 ;  /* 0x00000003ff237819 */ /* 0x000fe20000011612 */
[----:B------:R-:W1:Y:S01]  /*03f0*/  S2R R12, SR_CgaCtaId ;  /* 0x00000000000c7919 */ /* 0x000e620000008800 */
[C---:B------:R-:W-:Y:S01]  /*0400*/  IMAD.SHL.U32 R34, R18.reuse, 0x2, RZ ;  /* 0x0000000212227824 */ /* 0x040fe200078e00ff */
[----:B------:R-:W-:Y:S01]  /*0410*/  LOP3.LUT R19, R18, 0xf, RZ, 0xc0, !PT ;  /* 0x0000000f12137812 */ /* 0x000fe200078ec0ff */
[----:B------:R-:W-:Y:S01]  /*0420*/  VIADD R21, R3, 0x4000 ;  /* 0x0000400003157836 */ /* 0x000fe20000000000 */
[----:B------:R-:W-:Y:S01]  /*0430*/  LOP3.LUT R35, R35, 0x40, RZ, 0xc0, !PT ;  /* 0x0000004023237812 */ /* 0x000fe200078ec0ff */
[C---:B------:R-:W-:Y:S01]  /*0440*/  VIADD R25, R23.reuse, 0x40 ;  /* 0x0000004017197836 */ /* 0x040fe20000000000 */
[----:B------:R-:W-:Y:S01]  /*0450*/  LOP3.LUT R27, R16, 0x40, R23, 0xf8, !PT ;  /* 0x00000040101b7812 */ /* 0x000fe200078ef817 */
[----:B------:R-:W-:Y:S01]  /*0460*/  VIADD R23, R23, 0xc0 ;  /* 0x000000c017177836 */ /* 0x000fe20000000000 */
[----:B------:R-:W-:Y:S01]  /*0470*/  LOP3.LUT R34, R34, 0x1e, RZ, 0xc0, !PT ;  /* 0x0000001e22227812 */ /* 0x000fe200078ec0ff */
[----:B------:R-:W-:Y:S05]  /*0480*/  WARPSYNC.ALL ;  /* 0x0000000000007948 */ /* 0x000fea0003800000 */
[C---:B------:R-:W-:Y:S01]  /*0490*/  LOP3.LUT R25, R16.reuse, 0xc0, R25, 0xf8, !PT ;  /* 0x000000c010197812 */ /* 0x040fe200078ef819 */
[----:B------:R-:W0:Y:S01]  /*04a0*/  LDCU.64 UR8, c[0x0][0x3a8] ;  /* 0x00007500ff0877ac */ /* 0x000e220008000a00 */
[----:B------:R-:W-:-:S02]  /*04b0*/  LOP3.LUT R32, R16, 0x1c0, R23, 0xf8, !PT ;  /* 0x000001c010207812 */ /* 0x000fc400078ef817 */
[C---:B------:R-:W-:Y:S02]  /*04c0*/  LOP3.LUT R28, R27.reuse, 0x80, RZ, 0xfc, !PT ;  /* 0x000000801b1c7812 */ /* 0x040fe400078efcff */
[----:B------:R-:W-:Y:S02]  /*04d0*/  LOP3.LUT R30, R27, 0xa0, RZ, 0xfc, !PT ;  /* 0x000000a01b1e7812 */ /* 0x000fe400078efcff */
[C---:B------:R-:W-:Y:S02]  /*04e0*/  LOP3.LUT R27, R25.reuse, 0xd0, RZ, 0xc0, !PT ;  /* 0x000000d0191b7812 */ /* 0x040fe400078ec0ff */
[----:B------:R-:W-:Y:S02]  /*04f0*/  LOP3.LUT R25, R25, 0x20, RZ, 0xfc, !PT ;  /* 0x0000002019197812 */ /* 0x000fe400078efcff */
[----:B------:R-:W-:Y:S02]  /*0500*/  LOP3.LUT R29, R28, 0xd0, RZ, 0xc0, !PT ;  /* 0x000000d01c1d7812 */ /* 0x000fe400078ec0ff */
[----:B------:R-:W-:-:S02]  /*0510*/  LOP3.LUT R31, R30, 0xf0, RZ, 0xc0, !PT ;  /* 0x000000f01e1f7812 */ /* 0x000fc400078ec0ff */
[----:B------:R-:W-:Y:S02]  /*0520*/  LOP3.LUT R28, R32, 0x20, RZ, 0xfc, !PT ;  /* 0x00000020201c7812 */ /* 0x000fe400078efcff */
[----:B-1----:R-:W-:Y:S01]  /*0530*/  LEA R0, R12, R21, 0x18 ;  /* 0x000000150c007211 */ /* 0x002fe200078ec0ff */
[----:B0-----:R-:W-:Y:S01]  /*0540*/  UISETP.NE.U32.AND UP0, UPT, UR8, URZ, UPT ;  /* 0x000000ff0800728c */ /* 0x001fe2000bf05070 */
[----:B------:R-:W-:Y:S02]  /*0550*/  LOP3.LUT R21, R35, 0x1f, R18, 0xf8, !PT ;  /* 0x0000001f23157812 */ /* 0x000fe400078ef812 */
[----:B------:R-:W-:Y:S01]  /*0560*/  LOP3.LUT R30, R27, 0xf, R2, 0xf8, !PT ;  /* 0x0000000f1b1e7812 */ /* 0x000fe200078ef802 */
[----:B------:R-:W-:Y:S01]  /*0570*/  UISETP.NE.AND.EX UP0, UPT, UR9, URZ, UPT, UP0 ;  /* 0x000000ff0900728c */ /* 0x000fe2000bf05300 */
[C---:B------:R-:W-:Y:S02]  /*0580*/  LOP3.LUT R23, R21.reuse, 0x50, RZ, 0xc0, !PT ;  /* 0x0000005015177812 */ /* 0x040fe400078ec0ff */
[----:B------:R-:W-:-:S02]  /*0590*/  LOP3.LUT R21, R21, 0x20, RZ, 0xfc, !PT ;  /* 0x0000002015157812 */ /* 0x000fc400078efcff */
[----:B------:R-:W-:Y:S01]  /*05a0*/  LOP3.LUT R27, R25, 0xf0, RZ, 0xc0, !PT ;  /* 0x000000f0191b7812 */ /* 0x000fe200078ec0ff */
[----:B------:R-:W-:Y:S01]  /*05b0*/  IMAD R25, R30, 0x10, R19 ;  /* 0x000000101e197824 */ /* 0x000fe200078e0213 */
[----:B------:R-:W-:Y:S02]  /*05c0*/  LOP3.LUT R21, R21, 0x70, RZ, 0xc0, !PT ;  /* 0x0000007015157812 */ /* 0x000fe400078ec0ff */
[----:B------:R-:W-:Y:S01]  /*05d0*/  LOP3.LUT R37, R32, 0x1d0, RZ, 0xc0, !PT ;  /* 0x000001d020257812 */ /* 0x000fe200078ec0ff */
[----:B------:R-:W-:Y:S01]  /*05e0*/  IMAD R41, R25, 0x2, R0 ;  /* 0x0000000219297824 */ /* 0x000fe200078e0200 */
[--C-:B------:R-:W-:Y:S02]  /*05f0*/  LOP3.LUT R23, R23, 0xf, R2.reuse, 0xf8, !PT ;  /* 0x0000000f17177812 */ /* 0x100fe400078ef802 */
[----:B------:R-:W-:Y:S02]  /*0600*/  LOP3.LUT R39, R28, 0x1f0, RZ, 0xc0, !PT ;  /* 0x000001f01c277812 */ /* 0x000fe400078ec0ff */
[----:B------:R-:W-:-:S02]  /*0610*/  LOP3.LUT R32, R29, 0xf, R2, 0xf8, !PT ;  /* 0x0000000f1d207812 */ /* 0x000fc400078ef802 */
[--C-:B------:R-:W-:Y:S02]  /*0620*/  LOP3.LUT R28, R21, 0xf, R2.reuse, 0xf8, !PT ;  /* 0x0000000f151c7812 */ /* 0x100fe400078ef802 */
[--C-:B------:R-:W-:Y:S01]  /*0630*/  LOP3.LUT R30, R27, 0xf, R2.reuse, 0xf8, !PT ;  /* 0x0000000f1b1e7812 */ /* 0x100fe200078ef802 */
[--C-:B------:R-:W-:Y:S01]  /*0640*/  IMAD R27, R32, 0x10, R19.reuse ;  /* 0x00000010201b7824 */ /* 0x100fe200078e0213 */
[----:B------:R-:W-:Y:S01]  /*0650*/  LOP3.LUT R38, R37, 0xf, R2, 0xf8, !PT ;  /* 0x0000000f25267812 */ /* 0x000fe200078ef802 */
[----:B------:R-:W-:Y:S01]  /*0660*/  IMAD R37, R23, 0x20, R34 ;  /* 0x0000002017257824 */ /* 0x000fe200078e0222 */
[--C-:B------:R-:W-:Y:S01]  /*0670*/  LOP3.LUT R36, R31, 0xf, R2.reuse, 0xf8, !PT ;  /* 0x0000000f1f247812 */ /* 0x100fe200078ef802 */
[--C-:B------:R-:W-:Y:S01]  /*0680*/  IMAD R31, R28, 0x10, R19.reuse ;  /* 0x000000101c1f7824 */ /* 0x100fe200078e0213 */
[----:B------:R-:W-:Y:S01]  /*0690*/  LOP3.LUT R32, R39, 0xf, R2, 0xf8, !PT ;  /* 0x0000000f27207812 */ /* 0x000fe200078ef802 */
[----:B------:R-:W-:Y:S02]  /*06a0*/  IMAD R23, R30, 0x10, R19 ;  /* 0x000000101e177824 */ /* 0x000fe400078e0213 */
[----:B------:R-:W-:-:S02]  /*06b0*/  IMAD.IADD R37, R37, 0x1, R0 ;  /* 0x0000000125257824 */ /* 0x000fc400078e0200 */
[--C-:B------:R-:W-:Y:S02]  /*06c0*/  IMAD R21, R36, 0x10, R19.reuse ;  /* 0x0000001024157824 */ /* 0x100fe400078e0213 */
[--C-:B------:R-:W-:Y:S02]  /*06d0*/  IMAD R39, R31, 0x2, R0.reuse ;  /* 0x000000021f277824 */ /* 0x100fe400078e0200 */
[--C-:B------:R-:W-:Y:S02]  /*06e0*/  IMAD R29, R38, 0x10, R19.reuse ;  /* 0x00000010261d7824 */ /* 0x100fe400078e0213 */
[--C-:B------:R-:W-:Y:S02]  /*06f0*/  IMAD R28, R23, 0x2, R0.reuse ;  /* 0x00000002171c7824 */ /* 0x100fe400078e0200 */
[----:B------:R-:W-:Y:S02]  /*0700*/  IMAD R19, R32, 0x10, R19 ;  /* 0x0000001020137824 */ /* 0x000fe400078e0213 */
[----:B------:R-:W-:-:S02]  /*0710*/  IMAD R43, R27, 0x2, R0 ;  /* 0x000000021b2b7824 */ /* 0x000fc400078e0200 */
[--C-:B------:R-:W-:Y:S02]  /*0720*/  IMAD R45, R21, 0x2, R0.reuse ;  /* 0x00000002152d7824 */ /* 0x100fe400078e0200 */
[--C-:B------:R-:W-:Y:S02]  /*0730*/  IMAD R47, R29, 0x2, R0.reuse ;  /* 0x000000021d2f7824 */ /* 0x100fe400078e0200 */
[----:B------:R-:W-:Y:S01]  /*0740*/  IMAD R57, R19, 0x2, R0 ;  /* 0x0000000213397824 */ /* 0x000fe200078e0200 */
[----:B--2---:R0:W-:Y:S04]  /*0750*/  STS.U16 [R37], R6 ;  /* 0x0000000625007388 */ /* 0x0041e80000000400 */
[----:B---3--:R0:W-:Y:S04]  /*0760*/  STS.U16 [R39], R10 ;  /* 0x0000000a27007388 */ /* 0x0081e80000000400 */
[----:B----4-:R0:W-:Y:S04]  /*0770*/  STS.U16 [R41], R8 ;  /* 0x0000000829007388 */ /* 0x0101e80000000400 */
[----:B-----5:R0:W-:Y:S04]  /*0780*/  STS.U16 [R28], R7 ;  /* 0x000000071c007388 */ /* 0x0201e80000000400 */
[----:B------:R0:W-:Y:S04]  /*0790*/  STS.U16 [R43], R26 ;  /* 0x0000001a2b007388 */ /* 0x0001e80000000400 */
[----:B------:R0:W-:Y:S04]  /*07a0*/  STS.U16 [R45], R22 ;  /* 0x000000162d007388 */ /* 0x0001e80000000400 */
[----:B------:R0:W-:Y:S04]  /*07b0*/  STS.U16 [R47], R24 ;  /* 0x000000182f007388 */ /* 0x0001e80000000400 */
[----:B------:R0:W-:Y:S01]  /*07c0*/  STS.U16 [R57], R20 ;  /* 0x0000001439007388 */ /* 0x0001e20000000400 */
[----:B------:R-:W-:Y:S06]  /*07d0*/  BAR.SYNC.DEFER_BLOCKING 0x0 ;  /* 0x0000000000007b1d */ /* 0x000fec0000010000 */
[----:B------:R-:W-:Y:S05]  /*07e0*/  BRA.U !UP0, `(.L_x_2) ;  /* 0x0000000908b47547 */ /* 0x000fea000b800000 */
[----:B------:R-:W1:Y:S01]  /*07f0*/  LDCU.128 UR12, c[0x0][0x380] ;  /* 0x00007000ff0c77ac */ /* 0x000e620008000c00 */
[----:B------:R-:W2:Y:S01]  /*0800*/  S2UR UR7, SR_CgaCtaId ;  /* 0x00000000000779c3 */ /* 0x000ea20000008800 */
[----:B------:R-:W-:Y:S01]  /*0810*/  IMAD.MOV.U32 R17, RZ, RZ, RZ ;  /* 0x000000ffff117224 */ /* 0x000fe200078e00ff */
[C---:B------:R-:W-:Y:S01]  /*0820*/  R2UR UR4, R3.reuse ;  /* 0x00000000030472ca */ /* 0x040fe200000e0000 */
[----:B------:R-:W-:Y:S01]  /*0830*/  IMAD.WIDE.U32 R4, R2, R14, R4 ;  /* 0x0000000e02047225 */ /* 0x000fe200078e0004 */
[----:B------:R-:W-:Y:S02]  /*0840*/  R2UR UR5, R12 ;  /* 0x000000000c0572ca */ /* 0x000fe400000e0000 */
[----:B------:R-:W-:Y:S01]  /*0850*/  R2UR UR6, R3 ;  /* 0x00000000030672ca */ /* 0x000fe200000e0000 */
[----:B0-----:R-:W-:-:S04]  /*0860*/  IMAD.WIDE.U32 R6, R13, UR8, R16 ;  /* 0x000000080d067c25 */ /* 0x001fc8000f8e0010 */
[----:B------:R-:W-:-:S04]  /*0870*/  IMAD.WIDE.U32 R36, R33, UR8, R16 ;  /* 0x0000000821247c25 */ /* 0x000fc8000f8e0010 */
[----:B------:R-:W-:Y:S01]  /*0880*/  IMAD R45, R13, UR9, R7 ;  /* 0x000000090d2d7c24 */ /* 0x000fe2000f8e0207 */
[----:B------:R-:W-:Y:S01]  /*0890*/  UIADD3 UR4, UPT, UPT, UR4, 0x2000, URZ ;  /* 0x0000200004047890 */ /* 0x000fe2000fffe0ff */
[----:B------:R-:W-:Y:S01]  /*08a0*/  IMAD R33, R33, UR9, R37 ;  /* 0x0000000921217c24 */ /* 0x000fe2000f8e0225 */
[----:B-1----:R-:W-:Y:S01]  /*08b0*/  LEA R46, P0, R36, UR12, 0x1 ;  /* 0x0000000c242e7c11 */ /* 0x002fe2000f8008ff */
[----:B------:R-:W-:Y:S01]  /*08c0*/  IMAD.WIDE.U32 R12, R11, UR8, R16 ;  /* 0x000000080b0c7c25 */ /* 0x000fe2000f8e0010 */
[----:B------:R-:W-:Y:S01]  /*08d0*/  LEA R44, P1, R6, UR12, 0x1 ;  /* 0x0000000c062c7c11 */ /* 0x000fe2000f8208ff */
[----:B------:R-:W-:Y:S01]  /*08e0*/  ULEA UR6, UR5, UR6, 0x18 ;  /* 0x0000000605067291 */ /* 0x000fe2000f8ec0ff */
[----:B------:R-:W-:Y:S01]  /*08f0*/  LEA.HI.X R20, R36, UR13, R33, 0x1, P0 ;  /* 0x0000000d24147c11 */ /* 0x000fe200080f0c21 */
[----:B------:R-:W-:Y:S01]  /*0900*/  IMAD.WIDE.U32 R16, R9, UR8, R16 ;  /* 0x0000000809107c25 */ /* 0x000fe2000f8e0010 */
[----:B------:R-:W-:Y:S01]  /*0910*/  LEA.HI.X R45, R6, UR13, R45, 0x1, P1 ;  /* 0x0000000d062d7c11 */ /* 0x000fe200088f0c2d */
[----:B--2---:R-:W-:Y:S01]  /*0920*/  ULEA UR7, UR7, UR4, 0x18 ;  /* 0x0000000407077291 */ /* 0x004fe2000f8ec0ff */
[----:B------:R-:W-:Y:S01]  /*0930*/  LEA R3, P2, R4, UR14, 0x1 ;  /* 0x0000000e04037c11 */ /* 0x000fe2000f8408ff */
[----:B------:R-:W-:Y:S01]  /*0940*/  IMAD R5, R2, R15, R5 ;  /* 0x0000000f02057224 */ /* 0x000fe200078e0205 */
[----:B------:R-:W-:Y:S01]  /*0950*/  LEA R42, P0, R12, UR12, 0x1 ;  /* 0x0000000c0c2a7c11 */ /* 0x000fe2000f8008ff */
[----:B------:R-:W-:Y:S01]  /*0960*/  IMAD R43, R11, UR9, R13 ;  /* 0x000000090b2b7c24 */ /* 0x000fe2000f8e020d */
[----:B------:R-:W-:Y:S01]  /*0970*/  LEA R40, P1, R16, UR12, 0x1 ;  /* 0x0000000c10287c11 */ /* 0x000fe2000f8208ff */
[----:B------:R-:W-:Y:S01]  /*0980*/  IMAD R9, R9, UR9, R17 ;  /* 0x0000000909097c24 */ /* 0x000fe2000f8e0211 */
[----:B------:R-:W-:Y:S01]  /*0990*/  LEA.HI.X R4, R4, UR15, R5, 0x1, P2 ;  /* 0x0000000f04047c11 */ /* 0x000fe200090f0c05 */
[----:B------:R-:W-:Y:S01]  /*09a0*/  IMAD.SHL.U32 R18, R18, 0x10, RZ ;  /* 0x0000001012127824 */ /* 0x000fe200078e00ff */
[----:B------:R-:W-:Y:S01]  /*09b0*/  LEA.HI.X R43, R12, UR13, R43, 0x1, P0 ;  /* 0x0000000d0c2b7c11 */ /* 0x000fe200080f0c2b */
[----:B------:R-:W-:Y:S01]  /*09c0*/  UMOV UR4, URZ ;  /* 0x000000ff00047c82 */ /* 0x000fe20008000000 */
[----:B------:R-:W-:Y:S01]  /*09d0*/  LEA.HI.X R16, R16, UR13, R9, 0x1, P1 ;  /* 0x0000000d10107c11 */ /* 0x000fe200088f0c09 */
[----:B------:R-:W-:Y:S01]  /*09e0*/  UMOV UR5, URZ ;  /* 0x000000ff00057c82 */ /* 0x000fe20008000000 */
[----:B------:R-:W-:-:S02]  /*09f0*/  LOP3.LUT R5, R18, 0x3800, RZ, 0xc0, !PT ;  /* 0x0000380012057812 */ /* 0x000fc400078ec0ff */
[----:B------:R-:W-:Y:S02]  /*0a00*/  LOP3.LUT R13, R18, 0x600, RZ, 0xc0, !PT ;  /* 0x00000600120d7812 */ /* 0x000fe400078ec0ff */
[----:B------:R-:W-:Y:S01]  /*0a10*/  IADD3 R46, P0, PT, R46, 0x40, RZ ;  /* 0x000000402e2e7810 */ /* 0x000fe20007f1e0ff */
[----:B------:R-:W-:Y:S01]  /*0a20*/  VIADD R5, R5, UR6 ;  /* 0x0000000605057c36 */ /* 0x000fe20008000000 */
[----:B------:R-:W-:Y:S01]  /*0a30*/  IADD3 R44, P1, PT, R44, 0x40, RZ ;  /* 0x000000402c2c7810 */ /* 0x000fe20007f3e0ff */
[----:B------:R-:W-:Y:S01]  /*0a40*/  VIADD R13, R13, UR7 ;  /* 0x000000070d0d7c36 */ /* 0x000fe20008000000 */
[----:B------:R-:W-:Y:S01]  /*0a50*/  IADD3 R42, P2, PT, R42, 0x40, RZ ;  /* 0x000000402a2a7810 */ /* 0x000fe20007f5e0ff */
[----:B------:R-:W-:Y:S01]  /*0a60*/  IMAD.X R47, RZ, RZ, R20, P0 ;  /* 0x000000ffff2f7224 */ /* 0x000fe200000e0614 */
[----:B------:R-:W-:Y:S01]  /*0a70*/  IADD3 R40, P3, PT, R40, 0x40, RZ ;  /* 0x0000004028287810 */ /* 0x000fe20007f7e0ff */
[----:B------:R-:W-:Y:S01]  /*0a80*/  IMAD.X R45, RZ, RZ, R45, P1 ;  /* 0x000000ffff2d7224 */ /* 0x000fe200008e062d */
[----:B------:R-:W-:Y:S01]  /*0a90*/  LEA R7, R25, UR6, 0x1 ;  /* 0x0000000619077c11 */ /* 0x000fe2000f8e08ff */
[----:B------:R-:W-:Y:S01]  /*0aa0*/  IMAD.X R43, RZ, RZ, R43, P2 ;  /* 0x000000ffff2b7224 */ /* 0x000fe200010e062b */
[----:B------:R-:W-:Y:S01]  /*0ab0*/  LEA R9, R27, UR6, 0x1 ;  /* 0x000000061b097c11 */ /* 0x000fe2000f8e08ff */
[----:B------:R-:W-:Y:S01]  /*0ac0*/  IMAD.X R41, RZ, RZ, R16, P3 ;  /* 0x000000ffff297224 */ /* 0x000fe200018e0610 */
[----:B------:R-:W-:-:S02]  /*0ad0*/  LEA R11, R29, UR6, 0x1 ;  /* 0x000000061d0b7c11 */ /* 0x000fc4000f8e08ff */
[----:B------:R-:W-:Y:S02]  /*0ae0*/  LEA R6, R31, UR6, 0x1 ;  /* 0x000000061f067c11 */ /* 0x000fe4000f8e08ff */
[----:B------:R-:W-:Y:S02]  /*0af0*/  LEA R8, R23, UR6, 0x1 ;  /* 0x0000000617087c11 */ /* 0x000fe4000f8e08ff */
[----:B------:R-:W-:Y:S02]  /*0b00*/  LEA R10, R21, UR6, 0x1 ;  /* 0x00000006150a7c11 */ /* 0x000fe4000f8e08ff */
[----:B------:R-:W-:Y:S02]  /*0b10*/  LEA R12, R19, UR6, 0x1 ;  /* 0x00000006130c7c11 */ /* 0x000fe4000f8e08ff */
[----:B------:R-:W-:Y:S02]  /*0b20*/  LEA R24, R31, UR7, 0x1 ;  /* 0x000000071f187c11 */ /* 0x000fe4000f8e08ff */
[----:B------:R-:W-:-:S02]  /*0b30*/  LEA R25, R25, UR7, 0x1 ;  /* 0x0000000719197c11 */ /* 0x000fc4000f8e08ff */
[----:B------:R-:W-:Y:S02]  /*0b40*/  LEA R26, R23, UR7, 0x1 ;  /* 0x00000007171a7c11 */ /* 0x000fe4000f8e08ff */
[----:B------:R-:W-:Y:S02]  /*0b50*/  LEA R27, R27, UR7, 0x1 ;  /* 0x000000071b1b7c11 */ /* 0x000fe4000f8e08ff */
[----:B------:R-:W-:Y:S02]  /*0b60*/  LEA R28, R21, UR7, 0x1 ;  /* 0x00000007151c7c11 */ /* 0x000fe4000f8e08ff */
[----:B------:R-:W-:Y:S02]  /*0b70*/  LEA R29, R29, UR7, 0x1 ;  /* 0x000000071d1d7c11 */ /* 0x000fe4000f8e08ff */
[----:B------:R-:W-:-:S07]  /*0b80*/  LEA R30, R19, UR7, 0x1 ;  /* 0x00000007131e7c11 */ /* 0x000fce000f8e08ff */
.L_x_3:
[----:B------:R-:W2:Y:S01]  /*0b90*/  LDG.E.U16 R58, desc[UR36][R46.64+-0x40] ;  /* 0xffffc0242e3a7981 */ /* 0x000ea2000c1e1500 */
[----:B------:R-:W0:Y:S01]  /*0ba0*/  S2R R38, SR_TID.X ;  /* 0x0000000000267919 */ /* 0x000e220000002100 */
[C---:B------:R-:W-:Y:S01]  /*0bb0*/  IMAD.SHL.U32 R31, R14.reuse, 0x20, RZ ;  /* 0x000000200e1f7824 */ /* 0x040fe200078e00ff */
[----:B------:R-:W-:Y:S01]  /*0bc0*/  SHF.L.U64.HI R19, R14, 0x5, R15 ;  /* 0x000000050e137819 */ /* 0x000fe2000001020f */
[----:B------:R-:W-:Y:S01]  /*0bd0*/  IMAD.MOV.U32 R22, RZ, RZ, R3 ;  /* 0x000000ffff167224 */ /* 0x000fe200078e0003 */
[----:B------:R-:W3:Y:S02]  /*0be0*/  LDG.E.U16 R33, desc[UR36][R46.64] ;  /* 0x000000242e217981 */ /* 0x000ee4000c1e1500 */
[-C--:B------:R-:W-:Y:S01]  /*0bf0*/  IADD3 R20, P0, PT, R3, R31.reuse, RZ ;  /* 0x0000001f03147210 */ /* 0x080fe20007f1e0ff */
[----:B------:R-:W-:Y:S01]  /*0c00*/  IMAD.MOV.U32 R23, RZ, RZ, R4 ;  /* 0x000000ffff177224 */ /* 0x000fe200078e0004 */
[----:B------:R-:W4:Y:S03]  /*0c10*/  LDG.E.U16 R36, desc[UR36][R40.64+-0x40] ;  /* 0xffffc02428247981 */ /* 0x000f26000c1e1500 */
[----:B------:R-:W-:Y:S01]  /*0c20*/  IMAD.X R21, R4, 0x1, R19, P0 ;  /* 0x0000000104157824 */ /* 0x000fe200000e0613 */
[----:B------:R-:W-:Y:S01]  /*0c30*/  IADD3 R16, P0, PT, R20, R31, RZ ;  /* 0x0000001f14107210 */ /* 0x000fe20007f1e0ff */
[----:B------:R-:W5:Y:S04]  /*0c40*/  LDG.E.U16 R32, desc[UR36][R22.64] ;  /* 0x0000002416207981 */ /* 0x000f68000c1e1500 */
[----:B------:R-:W5:Y:S04]  /*0c50*/  LDG.E.U16 R39, desc[UR36][R22.64+0x40] ;  /* 0x0000402416277981 */ /* 0x000f68000c1e1500 */
[----:B------:R-:W5:Y:S04]  /*0c60*/  LDG.E.U16 R59, desc[UR36][R40.64] ;  /* 0x00000024283b7981 */ /* 0x000f68000c1e1500 */
[----:B------:R-:W5:Y:S04]  /*0c70*/  LDG.E.U16 R56, desc[UR36][R20.64] ;  /* 0x0000002414387981 */ /* 0x000f68000c1e1500 */
[----:B------:R-:W5:Y:S01]  /*0c80*/  LDG.E.U16 R22, desc[UR36][R42.64+-0x40] ;  /* 0xffffc0242a167981 */ /* 0x000f62000c1e1500 */
[----:B0-----:R-:W-:-:S03]  /*0c90*/  LOP3.LUT R17, R35, 0x10, R38, 0xf8, !PT ;  /* 0x0000001023117812 */ /* 0x001fc600078ef826 */
[----:B------:R-:W5:Y:S01]  /*0ca0*/  LDG.E.U16 R23, desc[UR36][R42.64] ;  /* 0x000000242a177981 */ /* 0x000f62000c1e1500 */
[----:B------:R-:W-:-:S03]  /*0cb0*/  LOP3.LUT R17, R17, 0xf, R2, 0xf8, !PT ;  /* 0x0000000f11117812 */ /* 0x000fc600078ef802 */
[----:B------:R-:W5:Y:S02]  /*0cc0*/  LDG.E.U16 R37, desc[UR36][R20.64+0x40] ;  /* 0x0000402414257981 */ /* 0x000f64000c1e1500 */
[----:B------:R-:W-:Y:S02]  /*0cd0*/  IMAD R57, R17, 0x20, R34 ;  /* 0x0000002011397824 */ /* 0x000fe400078e0222 */
[----:B------:R-:W5:Y:S01]  /*0ce0*/  LDG.E.U16 R60, desc[UR36][R44.64+-0x40] ;  /* 0xffffc0242c3c7981 */ /* 0x000f62000c1e1500 */
[--C-:B------:R-:W-:Y:S01]  /*0cf0*/  IMAD.X R17, R21, 0x1, R19.reuse, P0 ;  /* 0x0000000115117824 */ /* 0x100fe200000e0613 */
[----:B------:R-:W-:Y:S02]  /*0d00*/  IADD3 R18, P0, PT, R16, R31, RZ ;  /* 0x0000001f10127210 */ /* 0x000fe40007f1e0ff */
[----:B------:R-:W5:Y:S03]  /*0d10*/  LDG.E.U16 R21, desc[UR36][R44.64] ;  /* 0x000000242c157981 */ /* 0x000f66000c1e1500 */
[----:B------:R-:W-:Y:S01]  /*0d20*/  IMAD.X R19, R17, 0x1, R19, P0 ;  /* 0x0000000111137824 */ /* 0x000fe200000e0613 */
[----:B------:R-:W5:Y:S04]  /*0d30*/  LDG.E.U16 R20, desc[UR36][R16.64+0x40] ;  /* 0x0000402410147981 */ /* 0x000f68000c1e1500 */
[----:B------:R-:W5:Y:S04]  /*0d40*/  LDG.E.U16 R61, desc[UR36][R18.64] ;  /* 0x00000024123d7981 */ /* 0x000f68000c1e1500 */
[----:B------:R-:W5:Y:S04]  /*0d50*/  LDG.E.U16 R19, desc[UR36][R18.64+0x40] ;  /* 0x0000402412137981 */ /* 0x000f68000c1e1500 */
[----:B--2---:R0:W-:Y:S04]  /*0d60*/  STS.U16 [R57+UR6], R58 ;  /* 0x0000003a39007988 */ /* 0x0041e80008000406 */
[----:B0-----:R0:W2:Y:S02]  /*0d70*/  LDG.E.U16 R58, desc[UR36][R16.64] ;  /* 0x00000024103a7981 */ /* 0x0010a4000c1e1500 */
[----:B0-----:R-:W0:Y:S02]  /*0d80*/  S2R R16, SR_LANEID ;  /* 0x0000000000107919 */ /* 0x001e240000000000 */
[----:B---3--:R1:W-:Y:S04]  /*0d90*/  STS.U16 [R6], R33 ;  /* 0x0000002106007388 */ /* 0x0083e80000000400 */
[----:B----4-:R-:W-:Y:S04]  /*0da0*/  STS.U16 [R7], R36 ;  /* 0x0000002407007388 */ /* 0x010fe80000000400 */
[----:B-----5:R-:W-:Y:S04]  /*0db0*/  STS.U16 [R8], R59 ;  /* 0x0000003b08007388 */ /* 0x020fe80000000400 */
[----:B------:R-:W-:Y:S04]  /*0dc0*/  STS.U16 [R9], R22 ;  /* 0x0000001609007388 */ /* 0x000fe80000000400 */
[----:B------:R-:W-:Y:S04]  /*0dd0*/  STS.U16 [R10], R23 ;  /* 0x000000170a007388 */ /* 0x000fe80000000400 */
[----:B------:R3:W-:Y:S04]  /*0de0*/  STS.U16 [R11], R60 ;  /* 0x0000003c0b007388 */ /* 0x0007e80000000400 */
[----:B------:R-:W-:Y:S04]  /*0df0*/  STS.U16 [R12], R21 ;  /* 0x000000150c007388 */ /* 0x000fe80000000400 */
[----:B------:R-:W-:Y:S04]  /*0e00*/  STS.U16 [R57+UR7], R32 ;  /* 0x0000002039007988 */ /* 0x000fe80008000407 */
[----:B------:R4:W-:Y:S04]  /*0e10*/  STS.U16 [R24], R39 ;  /* 0x0000002718007388 */ /* 0x0009e80000000400 */
[----:B------:R5:W-:Y:S01]  /*0e20*/  STS.U16 [R25], R56 ;  /* 0x0000003819007388 */ /* 0x000be20000000400 */
[----:B0-----:R-:W-:-:S03]  /*0e30*/  SHF.R.U32.HI R17, RZ, 0x3, R16 ;  /* 0x00000003ff117819 */ /* 0x001fc60000011610 */
[----:B------:R-:W-:Y:S01]  /*0e40*/  STS.U16 [R26], R37 ;  /* 0x000000251a007388 */ /* 0x000fe20000000400 */
[----:B-1----:R-:W-:Y:S01]  /*0e50*/  SHF.R.U32.HI R33, RZ, 0x5, R38 ;  /* 0x00000005ff217819 */ /* 0x002fe20000011626 */
[----:B------:R-:W-:Y:S01]  /*0e60*/  IMAD.SHL.U32 R18, R17, 0x8, RZ ;  /* 0x0000000811127824 */ /* 0x000fe200078e00ff */
[--C-:B------:R-:W-:Y:S02]  /*0e70*/  SHF.R.U32.HI R31, RZ, 0x2, R16.reuse ;  /* 0x00000002ff1f7819 */ /* 0x100fe40000011610 */
[C---:B------:R-:W-:Y:S02]  /*0e80*/  LOP3.LUT R38, R16.reuse, 0x3, RZ, 0xc0, !PT ;  /* 0x0000000310267812 */ /* 0x040fe400078ec0ff */
[----:B------:R-:W-:Y:S02]  /*0e90*/  LOP3.LUT R17, R16, 0x7, RZ, 0xc0, !PT ;  /* 0x0000000710117812 */ /* 0x000fe400078ec0ff */
[----:B------:R-:W-:Y:S01]  /*0ea0*/  SHF.R.U32.HI R16, RZ, 0x4, R16 ;  /* 0x00000004ff107819 */ /* 0x000fe20000011610 */
[----:B------:R-:W-:Y:S01]  /*0eb0*/  IMAD R38, R31, 0x8, R38 ;  /* 0x000000081f267824 */ /* 0x000fe200078e0226 */
[----:B------:R-:W-:Y:S01]  /*0ec0*/  LOP3.LUT R17, R18, 0x8, R17, 0xe2, !PT ;  /* 0x0000000812117812 */ /* 0x000fe200078ee211 */
[----:B------:R-:W-:-:S02]  /*0ed0*/  IMAD R31, R33, 0x200, R0 ;  /* 0x00000200211f7824 */ /* 0x000fc400078e0200 */
[----:B------:R-:W-:Y:S02]  /*0ee0*/  IMAD.SHL.U32 R16, R16, 0x8, RZ ;  /* 0x0000000810107824 */ /* 0x000fe400078e00ff */
[----:B------:R-:W-:Y:S02]  /*0ef0*/  IMAD.U32 R31, R38, 0x4, R31 ;  /* 0x00000004261f7824 */ /* 0x000fe400078e001f */
[----:B------:R-:W-:-:S04]  /*0f00*/  IMAD R38, R17, 0x10, R16 ;  /* 0x0000001011267824 */ /* 0x000fc800078e0210 */
[C---:B------:R-:W-:Y:S02]  /*0f10*/  IMAD.U32 R16, R38.reuse, 0x2, R5 ;  /* 0x0000000226107824 */ /* 0x040fe400078e0005 */
[----:B---3--:R-:W-:Y:S02]  /*0f20*/  IMAD.U32 R60, R38, 0x2, R13 ;  /* 0x00000002263c7824 */ /* 0x008fe400078e000d */
[----:B----4-:R-:W-:-:S04]  /*0f30*/  VIADD R39, R13, 0x800 ;  /* 0x000008000d277836 */ /* 0x010fc80000000000 */
[----:B-----5:R-:W-:Y:S02]  /*0f40*/  IMAD.U32 R56, R38, 0x2, R39 ;  /* 0x0000000226387824 */ /* 0x020fe400078e0027 */
[----:B------:R-:W-:-:S04]  /*0f50*/  VIADD R39, R13, 0x1000 ;  /* 0x000010000d277836 */ /* 0x000fc80000000000 */
[----:B------:R-:W-:Y:S02]  /*0f60*/  IMAD.U32 R57, R38, 0x2, R39 ;  /* 0x0000000226397824 */ /* 0x000fe400078e0027 */
[----:B------:R-:W-:-:S04]  /*0f70*/  VIADD R39, R13, 0x1800 ;  /* 0x000018000d277836 */ /* 0x000fc80000000000 */
[----:B------:R-:W-:Y:S01]  /*0f80*/  IMAD.U32 R39, R38, 0x2, R39 ;  /* 0x0000000226277824 */ /* 0x000fe200078e0027 */
[----:B--2---:R-:W-:Y:S04]  /*0f90*/  STS.U16 [R27], R58 ;  /* 0x0000003a1b007388 */ /* 0x004fe80000000400 */
[----:B------:R-:W-:Y:S04]  /*0fa0*/  STS.U16 [R28], R20 ;  /* 0x000000141c007388 */ /* 0x000fe80000000400 */
[----:B------:R-:W-:Y:S04]  /*0fb0*/  STS.U16 [R29], R61 ;  /* 0x0000003d1d007388 */ /* 0x000fe80000000400 */
[----:B------:R-:W-:Y:S01]  /*0fc0*/  STS.U16 [R30], R19 ;  /* 0x000000131e007388 */ /* 0x000fe20000000400 */
[----:B------:R-:W-:Y:S06]  /*0fd0*/  BAR.SYNC.DEFER_BLOCKING 0x0 ;  /* 0x0000000000007b1d */ /* 0x000fec0000010000 */
[----:B------:R-:W-:Y:S04]  /*0fe0*/  LDS R32, [R31] ;  /* 0x000000001f207984 */ /* 0x000fe80000000800 */
[----:B------:R-:W-:Y:S04]  /*0ff0*/  LDS R33, [R31+0x100] ;  /* 0x000100001f217984 */ /* 0x000fe80000000800 */
[----:B------:R-:W-:Y:S04]  /*1000*/  LDSM.16.M88.4 R16, [R16] ;  /* 0x000000001010783b */ /* 0x000fe80000000200 */
[----:B------:R-:W0:Y:S04]  /*1010*/  LDSM.16.MT88.4 R20, [R60] ;  /* 0x000000003c14783b */ /* 0x000e280000004200 */
[----:B------:R-:W-:Y:S04]  /*1020*/  LDS R36, [R31+0x10] ;  /* 0x000010001f247984 */ /* 0x000fe80000000800 */
[----:B------:R-:W1:Y:S01]  /*1030*/  LDS R37, [R31+0x110] ;  /* 0x000110001f257984 */ /* 0x000e620000000800 */
[----:B0-----:R-:W-:Y:S01]  /*1040*/  HMMA.16816.F16 R32, R16, R20, R32 ;  /* 0x000000141020723c */ /* 0x001fe20000000820 */
[----:B------:R-:W-:-:S04]  /*1050*/  VIADD R21, R5, 0x200 ;  /* 0x0000020005157836 */ /* 0x000fc80000000000 */
[----:B------:R-:W-:-:S03]  /*1060*/  IMAD.U32 R59, R38, 0x2, R21 ;  /* 0x00000002263b7824 */ /* 0x000fc600078e0015 */
[----:B-1----:R-:W-:Y:S01]  /*1070*/  HMMA.16816.F16 R36, R16, R22, R36 ;  /* 0x000000161024723c */ /* 0x002fe20000000824 */
[----:B------:R-:W-:Y:S04]  /*1080*/  LDSM.16.MT88.4 R20, [R56] ;  /* 0x000000003814783b */ /* 0x000fe80000004200 */
[----:B------:R-:W0:Y:S07]  /*1090*/  LDSM.16.M88.4 R16, [R59] ;  /* 0x000000003b10783b */ /* 0x000e2e0000000200 */
[----:B0-----:R-:W-:Y:S01]  /*10a0*/  HMMA.16816.F16 R32, R16, R20, R32 ;  /* 0x000000141020723c */ /* 0x001fe20000000820 */
[----:B------:R-:W-:-:S04]  /*10b0*/  VIADD R21, R5, 0x400 ;  /* 0x0000040005157836 */ /* 0x000fc80000000000 */
[----:B------:R-:W-:-:S03]  /*10c0*/  IMAD.U32 R58, R38, 0x2, R21 ;  /* 0x00000002263a7824 */ /* 0x000fc600078e0015 */
[----:B------:R-:W-:Y:S01]  /*10d0*/  HMMA.16816.F16 R36, R16, R22, R36 ;  /* 0x000000161024723c */ /* 0x000fe20000000824 */
[----:B------:R-:W-:Y:S04]  /*10e0*/  LDSM.16.MT88.4 R20, [R57] ;  /* 0x000000003914783b */ /* 0x000fe80000004200 */
[----:B------:R-:W0:Y:S07]  /*10f0*/  LDSM.16.M88.4 R16, [R58] ;  /* 0x000000003a10783b */ /* 0x000e2e0000000200 */
[----:B0-----:R-:W-:Y:S01]  /*1100*/  HMMA.16816.F16 R32, R16, R20, R32 ;  /* 0x000000141020723c */ /* 0x001fe20000000820 */
[----:B------:R-:W-:-:S04]  /*1110*/  VIADD R21, R5, 0x600 ;  /* 0x0000060005157836 */ /* 0x000fc80000000000 */
[----:B------:R-:W-:-:S03]  /*1120*/  IMAD.U32 R56, R38, 0x2, R21 ;  /* 0x0000000226387824 */ /* 0x000fc600078e0015 */
[----:B------:R-:W-:Y:S01]  /*1130*/  HMMA.16816.F16 R36, R16, R22, R36 ;  /* 0x000000161024723c */ /* 0x000fe20000000824 */
[----:B------:R-:W-:Y:S04]  /*1140*/  LDSM.16.MT88.4 R20, [R39] ;  /* 0x000000002714783b */ /* 0x000fe80000004200 */
[----:B------:R-:W0:Y:S01]  /*1150*/  LDSM.16.M88.4 R16, [R56] ;  /* 0x000000003810783b */ /* 0x000e220000000200 */
[----:B------:R-:W-:-:S04]  /*1160*/  UIADD3 UR4, UP0, UPT, UR4, 0x40, URZ ;  /* 0x0000004004047890 */ /* 0x000fc8000ff1e0ff */
[----:B------:R-:W-:Y:S02]  /*1170*/  UIADD3.X UR5, UPT, UPT, URZ, UR5, URZ, UP0, !UPT ;  /* 0x00000005ff057290 */ /* 0x000fe400087fe4ff */
[----:B------:R-:W-:-:S04]  /*1180*/  UISETP.GE.U32.AND UP0, UPT, UR4, UR8, UPT ;  /* 0x000000080400728c */ /* 0x000fc8000bf06070 */
[----:B------:R-:W-:Y:S01]  /*1190*/  UISETP.GE.U32.AND.EX UP0, UPT, UR5, UR9, UPT, UP0 ;  /* 0x000000090500728c */ /* 0x000fe2000bf06100 */
[C---:B0-----:R-:W-:Y:S08]  /*11a0*/  HMMA.16816.F16 R20, R16.reuse, R20, R32 ;  /* 0x000000141014723c */ /* 0x041ff00000000820 */
[----:B------:R-:W-:Y:S11]  /*11b0*/  HMMA.16816.F16 R22, R16, R22, R36 ;  /* 0x000000161016723c */ /* 0x000ff60000000824 */
[----:B------:R1:W-:Y:S04]  /*11c0*/  STS [R31], R20 ;  /* 0x000000141f007388 */ /* 0x0003e80000000800 */
[----:B------:R1:W-:Y:S04]  /*11d0*/  STS [R31+0x100], R21 ;  /* 0x000100151f007388 */ /* 0x0003e80000000800 */
[----:B------:R1:W-:Y:S04]  /*11e0*/  STS [R31+0x10], R22 ;  /* 0x000010161f007388 */ /* 0x0003e80000000800 */
[----:B------:R1:W-:Y:S01]  /*11f0*/  STS [R31+0x110], R23 ;  /* 0x000110171f007388 */ /* 0x0003e20000000800 */
[----:B------:R-:W-:Y:S01]  /*1200*/  BAR.SYNC.DEFER_BLOCKING 0x0 ;  /* 0x0000000000007b1d */ /* 0x000fe20000010000 */
[----:B------:R-:W-:-:S02]  /*1210*/  IADD3 R46, P0, PT, R46, 0x80, RZ ;  /* 0x000000802e2e7810 */ /* 0x000fc40007f1e0ff */
[----:B------:R-:W-:Y:S02]  /*1220*/  IADD3 R44, P1, PT, R44, 0x80, RZ ;  /* 0x000000802c2c7810 */ /* 0x000fe40007f3e0ff */
[----:B------:R-:W-:Y:S02]  /*1230*/  IADD3 R42, P2, PT, R42, 0x80, RZ ;  /* 0x000000802a2a7810 */ /* 0x000fe40007f5e0ff */
[----:B------:R-:W-:Y:S02]  /*1240*/  IADD3 R40, P4, PT, R40, 0x80, RZ ;  /* 0x0000008028287810 */ /* 0x000fe40007f9e0ff */
[C---:B------:R-:W-:Y:S01]  /*1250*/  LEA R3, P3, R14.reuse, R3, 0x7 ;  /* 0x000000030e037211 */ /* 0x040fe200078638ff */
[----:B------:R-:W-:Y:S02]  /*1260*/  IMAD.X R47, RZ, RZ, R47, P0 ;  /* 0x000000ffff2f7224 */ /* 0x000fe400000e062f */
[----:B------:R-:W-:Y:S01]  /*1270*/  IMAD.X R45, RZ, RZ, R45, P1 ;  /* 0x000000ffff2d7224 */ /* 0x000fe200008e062d */
[----:B------:R-:W-:Y:S01]  /*1280*/  LEA.HI.X R4, R14, R4, R15, 0x7, P3 ;  /* 0x000000040e047211 */ /* 0x000fe200018f3c0f */
[----:B------:R-:W-:-:S02]  /*1290*/  IMAD.X R43, RZ, RZ, R43, P2 ;  /* 0x000000ffff2b7224 */ /* 0x000fc400010e062b */
[----:B------:R-:W-:Y:S01]  /*12a0*/  IMAD.X R41, RZ, RZ, R41, P4 ;  /* 0x000000ffff297224 */ /* 0x000fe200020e0629 */
[----:B-1----:R-:W-:Y:S06]  /*12b0*/  BRA.U !UP0, `(.L_x_3) ;  /* 0xfffffff908347547 */ /* 0x002fec000b83ffff */
.L_x_2:
[----:B------:R-:W1:Y:S01]  /*12c0*/  S2R R0, SR_TID.X ;  /* 0x0000000000007919 */ /* 0x000e620000002100 */
[----:B------:R-:W2:Y:S01]  /*12d0*/  S2UR UR5, SR_CgaCtaId ;  /* 0x00000000000579c3 */ /* 0x000ea20000008800 */
[----:B------:R-:W-:-:S07]  /*12e0*/  UMOV UR4, 0x400 ;  /* 0x0000040000047882 */ /* 0x000fce0000000000 */
[----:B------:R-:W-:Y:S01]  /*12f0*/  BAR.SYNC.DEFER_BLOCKING 0x0 ;  /* 0x0000000000007b1d */ /* 0x000fe20000010000 */
[----:B------:R-:W-:-:S04]  /*1300*/  UIADD3 UR4, UPT, UPT, UR4, 0x4000, URZ ;  /* 0x0000400004047890 */ /* 0x000fc8000fffe0ff */
[----:B--2---:R-:W-:Y:S01]  /*1310*/  ULEA UR4, UR5, UR4, 0x18 ;  /* 0x0000000405047291 */ /* 0x004fe2000f8ec0ff */
[--C-:B-1----:R-:W-:Y:S01]  /*1320*/  SHF.R.U32.HI R2, RZ, 0x3, R0.reuse ;  /* 0x00000003ff027819 */ /* 0x102fe20000011600 */
[C---:B------:R-:W-:Y:S01]  /*1330*/  IMAD.SHL.U32 R4, R0.reuse, 0x2, RZ ;  /* 0x0000000200047824 */ /* 0x040fe200078e00ff */
[----:B0-----:R-:W-:Y:S02]  /*1340*/  LOP3.LUT R6, R0, 0x1f, RZ, 0xc0, !PT ;  /* 0x0000001f00067812 */ /* 0x001fe400078ec0ff */
[----:B------:R-:W-:Y:S02]  /*1350*/  LOP3.LUT R3, R2, 0x40, RZ, 0xc0, !PT ;  /* 0x0000004002037812 */ /* 0x000fe400078ec0ff */
[--C-:B------:R-:W-:Y:S02]  /*1360*/  SHF.R.U32.HI R2, RZ, 0x5, R0.reuse ;  /* 0x00000005ff027819 */ /* 0x100fe40000011600 */
[----:B------:R-:W-:Y:S02]  /*1370*/  LOP3.LUT R3, R3, 0x1f, R0, 0xf8, !PT ;  /* 0x0000001f03037812 */ /* 0x000fe400078ef800 */
[----:B------:R-:W-:Y:S01]  /*1380*/  LOP3.LUT R4, R4, 0x1e, RZ, 0xc0, !PT ;  /* 0x0000001e04047812 */ /* 0x000fe200078ec0ff */
[----:B------:R-:W-:Y:S01]  /*1390*/  IMAD.SHL.U32 R7, R2, 0x4, RZ ;  /* 0x0000000402077824 */ /* 0x000fe200078e00ff */
[----:B------:R-:W-:-:S02]  /*13a0*/  LOP3.LUT R5, R3, 0x50, RZ, 0xc0, !PT ;  /* 0x0000005003057812 */ /* 0x000fc400078ec0ff */
[----:B------:R-:W-:Y:S01]  /*13b0*/  LOP3.LUT R3, R3, 0x20, RZ, 0xfc, !PT ;  /* 0x0000002003037812 */ /* 0x000fe200078efcff */
[----:B------:R-:W-:Y:S01]  /*13c0*/  VIADD R9, R7, 0x40 ;  /* 0x0000004007097836 */ /* 0x000fe20000000000 */
[----:B------:R-:W-:Y:S01]  /*13d0*/  LOP3.LUT R5, R5, 0xf, R2, 0xf8, !PT ;  /* 0x0000000f05057812 */ /* 0x000fe200078ef802 */
[----:B------:R-:W-:Y:S01]  /*13e0*/  VIADD R11, R7, 0xc0 ;  /* 0x000000c0070b7836 */ /* 0x000fe20000000000 */
[C---:B------:R-:W-:Y:S02]  /*13f0*/  LOP3.LUT R7, R6.reuse, 0x40, R7, 0xf8, !PT ;  /* 0x0000004006077812 */ /* 0x040fe400078ef807 */
[C---:B------:R-:W-:Y:S01]  /*1400*/  LOP3.LUT R9, R6.reuse, 0xc0, R9, 0xf8, !PT ;  /* 0x000000c006097812 */ /* 0x040fe200078ef809 */
[----:B------:R-:W-:Y:S01]  /*1410*/  IMAD R4, R5, 0x20, R4 ;  /* 0x0000002005047824 */ /* 0x000fe200078e0204 */
[----:B------:R-:W-:Y:S02]  /*1420*/  LOP3.LUT R11, R6, 0x1c0, R11, 0xf8, !PT ;  /* 0x000001c0060b7812 */ /* 0x000fe400078ef80b */
[----:B------:R-:W-:-:S02]  /*1430*/  LOP3.LUT R6, R7, 0x80, RZ, 0xfc, !PT ;  /* 0x0000008007067812 */ /* 0x000fc400078efcff */
[----:B------:R-:W-:Y:S02]  /*1440*/  LOP3.LUT R8, R7, 0xa0, RZ, 0xfc, !PT ;  /* 0x000000a007087812 */ /* 0x000fe400078efcff */
[----:B------:R-:W-:Y:S02]  /*1450*/  LOP3.LUT R10, R9, 0x20, RZ, 0xfc, !PT ;  /* 0x00000020090a7812 */ /* 0x000fe400078efcff */
[----:B------:R-:W-:Y:S02]  /*1460*/  LOP3.LUT R7, R6, 0xd0, RZ, 0xc0, !PT ;  /* 0x000000d006077812 */ /* 0x000fe400078ec0ff */
[----:B------:R-:W-:Y:S02]  /*1470*/  LOP3.LUT R6, R11, 0x20, RZ, 0xfc, !PT ;  /* 0x000000200b067812 */ /* 0x000fe400078efcff */
[----:B------:R-:W-:Y:S02]  /*1480*/  LOP3.LUT R3, R3, 0x70, RZ, 0xc0, !PT ;  /* 0x0000007003037812 */ /* 0x000fe400078ec0ff */
[----:B------:R-:W-:-:S02]  /*1490*/  LOP3.LUT R13, R11, 0x1d0, RZ, 0xc0, !PT ;  /* 0x000001d00b0d7812 */ /* 0x000fc400078ec0ff */
[----:B------:R-:W-:Y:S02]  /*14a0*/  LOP3.LUT R5, R9, 0xd0, RZ, 0xc0, !PT ;  /* 0x000000d009057812 */ /* 0x000fe400078ec0ff */
[----:B------:R-:W-:Y:S02]  /*14b0*/  LOP3.LUT R11, R10, 0xf0, RZ, 0xc0, !PT ;  /* 0x000000f00a0b7812 */ /* 0x000fe400078ec0ff */
[----:B------:R-:W-:Y:S02]  /*14c0*/  LOP3.LUT R9, R8, 0xf0, RZ, 0xc0, !PT ;  /* 0x000000f008097812 */ /* 0x000fe400078ec0ff */
[----:B------:R-:W-:Y:S02]  /*14d0*/  LOP3.LUT R15, R6, 0x1f0, RZ, 0xc0, !PT ;  /* 0x000001f0060f7812 */ /* 0x000fe400078ec0ff */
[----:B------:R-:W-:Y:S02]  /*14e0*/  LOP3.LUT R0, R0, 0xf, RZ, 0xc0, !PT ;  /* 0x0000000f00007812 */ /* 0x000fe400078ec0ff */
[----:B------:R-:W-:-:S02]  /*14f0*/  LOP3.LUT R3, R3, 0xf, R2, 0xf8, !PT ;  /* 0x0000000f03037812 */ /* 0x000fc400078ef802 */
[--C-:B------:R-:W-:Y:S02]  /*1500*/  LOP3.LUT R11, R11, 0xf, R2.reuse, 0xf8, !PT ;  /* 0x0000000f0b0b7812 */ /* 0x100fe400078ef802 */
[----:B------:R-:W-:Y:S01]  /*1510*/  LOP3.LUT R5, R5, 0xf, R2, 0xf8, !PT ;  /* 0x0000000f05057812 */ /* 0x000fe200078ef802 */
[----:B------:R-:W-:Y:S01]  /*1520*/  IMAD R3, R3, 0x10, R0 ;  /* 0x0000001003037824 */ /* 0x000fe200078e0200 */
[----:B------:R-:W-:Y:S01]  /*1530*/  LOP3.LUT R7, R7, 0xf, R2, 0xf8, !PT ;  /* 0x0000000f07077812 */ /* 0x000fe200078ef802 */
[----:B------:R-:W-:Y:S01]  /*1540*/  IMAD R11, R11, 0x10, R0 ;  /* 0x000000100b0b7824 */ /* 0x000fe200078e0200 */
[--C-:B------:R-:W-:Y:S02]  /*1550*/  LOP3.LUT R9, R9, 0xf, R2.reuse, 0xf8, !PT ;  /* 0x0000000f09097812 */ /* 0x100fe400078ef802 */
[----:B------:R-:W-:Y:S01]  /*1560*/  LOP3.LUT R15, R15, 0xf, R2, 0xf8, !PT ;  /* 0x0000000f0f0f7812 */ /* 0x000fe200078ef802 */
[----:B------:R-:W-:Y:S01]  /*1570*/  IMAD R7, R7, 0x10, R0 ;  /* 0x0000001007077824 */ /* 0x000fe200078e0200 */
[----:B------:R-:W-:Y:S01]  /*1580*/  LOP3.LUT R13, R13, 0xf, R2, 0xf8, !PT ;  /* 0x0000000f0d0d7812 */ /* 0x000fe200078ef802 */
[--C-:B------:R-:W-:Y:S01]  /*1590*/  IMAD R2, R5, 0x10, R0.reuse ;  /* 0x0000001005027824 */ /* 0x100fe200078e0200 */
[----:B------:R-:W-:Y:S01]  /*15a0*/  LEA R5, R3, UR4, 0x1 ;  /* 0x0000000403057c11 */ /* 0x000fe2000f8e08ff */
[--C-:B------:R-:W-:Y:S01]  /*15b0*/  IMAD R9, R9, 0x10, R0.reuse ;  /* 0x0000001009097824 */ /* 0x100fe200078e0200 */
[----:B------:R-:W0:Y:S01]  /*15c0*/  LDS.U16 R3, [R4+UR4] ;  /* 0x0000000404037984 */ /* 0x000e220008000400 */
[--C-:B------:R-:W-:Y:S01]  /*15d0*/  IMAD R15, R15, 0x10, R0.reuse ;  /* 0x000000100f0f7824 */ /* 0x100fe200078e0200 */
[----:B------:R-:W-:Y:S01]  /*15e0*/  LEA R2, R2, UR4, 0x1 ;  /* 0x0000000402027c11 */ /* 0x000fe2000f8e08ff */
[----:B------:R-:W-:Y:S01]  /*15f0*/  IMAD R6, R13, 0x10, R0 ;  /* 0x000000100d067824 */ /* 0x000fe200078e0200 */
[----:B------:R-:W-:Y:S01]  /*1600*/  LEA R0, R11, UR4, 0x1 ;  /* 0x000000040b007c11 */ /* 0x000fe2000f8e08ff */
[----:B------:R-:W1:Y:S01]  /*1610*/  LDS.U16 R5, [R5] ;  /* 0x0000000005057984 */ /* 0x000e620000000400 */
[----:B------:R-:W-:-:S02]  /*1620*/  LEA R11, R7, UR4, 0x1 ;  /* 0x00000004070b7c11 */ /* 0x000fc4000f8e08ff */
[----:B------:R-:W-:Y:S01]  /*1630*/  LEA R13, R9, UR4, 0x1 ;  /* 0x00000004090d7c11 */ /* 0x000fe2000f8e08ff */
[----:B------:R-:W2:Y:S01]  /*1640*/  LDS.U16 R7, [R2] ;  /* 0x0000000002077984 */ /* 0x000ea20000000400 */
[----:B------:R-:W-:Y:S02]  /*1650*/  LEA R17, R15, UR4, 0x1 ;  /* 0x000000040f117c11 */ /* 0x000fe4000f8e08ff */
[----:B------:R-:W-:Y:S01]  /*1660*/  LEA R6, R6, UR4, 0x1 ;  /* 0x0000000406067c11 */ /* 0x000fe2000f8e08ff */
[----:B------:R-:W3:Y:S04]  /*1670*/  LDS.U16 R9, [R0] ;  /* 0x0000000000097984 */ /* 0x000ee80000000400 */
[----:B------:R-:W4:Y:S04]  /*1680*/  LDS.U16 R11, [R11] ;  /* 0x000000000b0b7984 */ /* 0x000f280000000400 */
[----:B------:R-:W5:Y:S04]  /*1690*/  LDS.U16 R13, [R13] ;  /* 0x000000000d0d7984 */ /* 0x000f680000000400 */
[----:B------:R-:W5:Y:S04]  /*16a0*/  LDS.U16 R15, [R6] ;  /* 0x00000000060f7984 */ /* 0x000f680000000400 */
[----:B------:R-:W5:Y:S04]  /*16b0*/  LDS.U16 R17, [R17] ;  /* 0x0000000011117984 */ /* 0x000f680000000400 */
[----:B0-----:R-:W-:Y:S04]  /*16c0*/  STG.E.U16 desc[UR36][R54.64], R3 ;  /* 0x0000000336007986 */ /* 0x001fe8000c101524 */
[----:B-1----:R-:W-:Y:S04]  /*16d0*/  STG.E.U16 desc[UR36][R54.64+0x40], R5 ;  /* 0x0000400536007986 */ /* 0x002fe8000c101524 */
[----:B--2---:R-:W-:Y:S04]  /*16e0*/  STG.E.U16 desc[UR36][R52.64], R7 ;  /* 0x0000000734007986 */ /* 0x004fe8000c101524 */
[----:B---3--:R-:W-:Y:S04]  /*16f0*/  STG.E.U16 desc[UR36][R52.64+0x40], R9 ;  /* 0x0000400934007986 */ /* 0x008fe8000c101524 */
[----:B----4-:R-:W-:Y:S04]  /*1700*/  STG.E.U16 desc[UR36][R50.64], R11 ;  /* 0x0000000b32007986 */ /* 0x010fe8000c101524 */
[----:B-----5:R-:W-:Y:S04]  /*1710*/  STG.E.U16 desc[UR36][R50.64+0x40], R13 ;  /* 0x0000400d32007986 */ /* 0x020fe8000c101524 */
[----:B------:R-:W-:Y:S04]  /*1720*/  STG.E.U16 desc[UR36][R48.64], R15 ;  /* 0x0000000f30007986 */ /* 0x000fe8000c101524 */
[----:B------:R-:W-:Y:S01]  /*1730*/  STG.E.U16 desc[UR36][R48.64+0x40], R17 ;  /* 0x0000401130007986 */ /* 0x000fe2000c101524 */
[----:B------:R-:W-:Y:S05]  /*1740*/  EXIT ;  /* 0x000000000000794d */ /* 0x000fea0003800000 */
.L_x_4:
[----:B------:R-:W-:-:S00]  /*1750*/  BRA `(.L_x_4) ;  /* 0xfffffffc00fc7947 */ /* 0x000fc0000383ffff */
[----:B------:R-:W-:-:S00]  /*1760*/  NOP ;  /* 0x0000000000007918 */ /* 0x000fc00000000000 */
        /* <DEDUP_REMOVED lines=9> */
.L_x_11:


//--------------------- .text._Z9mat_mul_dPfS_S_mmm --------------------------
	.section	.text._Z9mat_mul_dPfS_S_mmm,"ax",@progbits
	.align	128
.text._Z9mat_mul_dPfS_S_mmm:
        .type           _Z9mat_mul_dPfS_S_mmm,@function
        .size           _Z9mat_mul_dPfS_S_mmm,(.L_x_12 - _Z9mat_mul_dPfS_S_mmm)
        .other          _Z9mat_mul_dPfS_S_mmm,@"STO_CUDA_ENTRY STV_DEFAULT"
_Z9mat_mul_dPfS_S_mmm:
[----:B------:R-:W-:Y:S01]  /*0000*/  LDC R1, c[0x0][0x37c] ;  /* 0x0000df00ff017b82 */ /* 0x000fe20000000800 */
[----:B------:R-:W0:Y:S07]  /*0010*/  S2R R0, SR_TID.Y ;  /* 0x0000000000007919 */ /* 0x000e2e0000002200 */
[----:B------:R-:W1:Y:S01]  /*0020*/  LDC R13, c[0x0][0x360] ;  /* 0x0000d800ff0d7b82 */ /* 0x000e620000000800 */
[----:B------:R-:W2:Y:S01]  /*0030*/  LDCU.64 UR6, c[0x0][0x398] ;  /* 0x00007300ff0677ac */ /* 0x000ea20008000a00 */
[----:B------:R-:W1:Y:S06]  /*0040*/  S2R R12, SR_TID.X ;  /* 0x00000000000c7919 */ /* 0x000e6c0000002100 */
[----:B------:R-:W0:Y:S08]  /*0050*/  S2UR UR5, SR_CTAID.Y ;  /* 0x00000000000579c3 */ /* 0x000e300000002600 */
[----:B------:R-:W0:Y:S08]  /*0060*/  LDC R3, c[0x0][0x364] ;  /* 0x0000d900ff037b82 */ /* 0x000e300000000800 */
[----:B------:R-:W1:Y:S08]  /*0070*/  S2UR UR4, SR_CTAID.X ;  /* 0x00000000000479c3 */ /* 0x000e700000002500 */
[----:B------:R-:W3:Y:S01]  /*0080*/  LDC.64 R10, c[0x0][0x3a0] ;  /* 0x0000e800ff0a7b82 */ /* 0x000ee20000000a00 */
[----:B0-----:R-:W-:-:S05]  /*0090*/  IMAD R0, R3, UR5, R0 ;  /* 0x0000000503007c24 */ /* 0x001fca000f8e0200 */
[----:B--2---:R-:W-:Y:S01]  /*00a0*/  ISETP.GE.U32.AND P0, PT, R0, UR6, PT ;  /* 0x0000000600007c0c */ /* 0x004fe2000bf06070 */
[----:B-1----:R-:W-:-:S03]  /*00b0*/  IMAD R12, R13, UR4, R12 ;  /* 0x000000040d0c7c24 */ /* 0x002fc6000f8e020c */
[----:B------:R-:W-:Y:S02]  /*00c0*/  ISETP.GE.U32.AND.EX P0, PT, RZ, UR7, PT, P0 ;  /* 0x00000007ff007c0c */ /* 0x000fe4000bf06100 */
[----:B---3--:R-:W-:-:S04]  /*00d0*/  ISETP.GE.U32.AND P1, PT, R12, R10, PT ;  /* 0x0000000a0c00720c */ /* 0x008fc80003f26070 */
[----:B------:R-:W-:-:S13]  /*00e0*/  ISETP.GE.U32.OR.EX P0, PT, RZ, R11, P0, P1 ;  /* 0x0000000bff00720c */ /* 0x000fda0000706510 */
[----:B------:R-:W-:Y:S05]  /*00f0*/  @P0 EXIT ;  /* 0x000000000000094d */ /* 0x000fea0003800000 */
[----:B------:R-:W0:Y:S01]  /*0100*/  LDCU.64 UR8, c[0x0][0x3a8] ;  /* 0x00007500ff0877ac */ /* 0x000e220008000a00 */
[----:B------:R-:W-:Y:S01]  /*0110*/  IMAD.MOV.U32 R19, RZ, RZ, RZ ;  /* 0x000000ffff137224 */ /* 0x000fe200078e00ff */
[----:B------:R-:W1:Y:S01]  /*0120*/  LDCU.64 UR10, c[0x0][0x358] ;  /* 0x00006b00ff0a77ac */ /* 0x000e620008000a00 */
[----:B0-----:R-:W-:-:S04]  /*0130*/  UISETP.NE.U32.AND UP0, UPT, UR8, URZ, UPT ;  /* 0x000000ff0800728c */ /* 0x001fc8000bf05070 */
[----:B------:R-:W-:-:S09]  /*0140*/  UISETP.NE.AND.EX UP0, UPT, UR9, URZ, UPT, UP0 ;  /* 0x000000ff0900728c */ /* 0x000fd2000bf05300 */
[----:B-1----:R-:W-:Y:S05]  /*0150*/  BRA.U !UP0, `(.L_x_5) ;  /* 0x0000000908947547 */ /* 0x002fea000b800000 */
[----:B------:R-:W-:Y:S02]  /*0160*/  UISETP.GE.U32.AND UP1, UPT, UR8, 0x8, UPT ;  /* 0x000000080800788c */ /* 0x000fe4000bf26070 */
[C---:B------:R-:W-:Y:S01]  /*0170*/  IMAD.WIDE.U32 R14, R0.reuse, UR8, RZ ;  /* 0x00000008000e7c25 */ /* 0x040fe2000f8e00ff */
[----:B------:R-:W-:Y:S02]  /*0180*/  ULOP3.LUT UR12, UR8, 0x7, URZ, 0xc0, !UPT ;  /* 0x00000007080c7892 */ /* 0x000fe4000f8ec0ff */
[----:B------:R-:W-:Y:S01]  /*0190*/  UISETP.GE.U32.AND.EX UP1, UPT, UR9, URZ, UPT, UP1 ;  /* 0x000000ff0900728c */ /* 0x000fe2000bf26110 */
[----:B------:R-:W-:Y:S01]  /*01a0*/  IMAD.MOV.U32 R19, RZ, RZ, RZ ;  /* 0x000000ffff137224 */ /* 0x000fe200078e00ff */
[----:B------:R-:W-:Y:S01]  /*01b0*/  UISETP.NE.U32.AND UP0, UPT, UR12, URZ, UPT ;  /* 0x000000ff0c00728c */ /* 0x000fe2000bf05070 */
[----:B------:R-:W-:Y:S01]  /*01c0*/  IMAD R2, R0, UR9, R15 ;  /* 0x0000000900027c24 */ /* 0x000fe2000f8e020f */
[----:B------:R-:W-:Y:S01]  /*01d0*/  UMOV UR4, URZ ;  /* 0x000000ff00047c82 */ /* 0x000fe20008000000 */
[----:B------:R-:W-:Y:S01]  /*01e0*/  UMOV UR5, URZ ;  /* 0x000000ff00057c82 */ /* 0x000fe20008000000 */
[----:B------:R-:W-:-:S03]  /*01f0*/  UISETP.NE.AND.EX UP0, UPT, URZ, URZ, UPT, UP0 ;  /* 0x000000ffff00728c */ /* 0x000fc6000bf05300 */
[----:B------:R-:W-:Y:S08]  /*0200*/  BRA.U !UP1, `(.L_x_6) ;  /* 0x0000000509047547 */ /* 0x000ff0000b800000 */
[----:B------:R-:W0:Y:S01]  /*0210*/  LDCU.128 UR16, c[0x0][0x380] ;  /* 0x00007000ff1077ac */ /* 0x000e220008000c00 */
[----:B------:R-:W-:Y:S01]  /*0220*/  HFMA2 R19, -RZ, RZ, 0, 0 ;  /* 0x00000000ff137431 */ /* 0x000fe200000001ff */
[C-C-:B------:R-:W-:Y:S01]  /*0230*/  SHF.L.U64.HI R6, R10.reuse, 0x5, R11.reuse ;  /* 0x000000050a067819 */ /* 0x140fe2000001020b */
[C---:B------:R-:W-:Y:S01]  /*0240*/  IMAD.SHL.U32 R5, R10.reuse, 0x4, RZ ;  /* 0x000000040a057824 */ /* 0x040fe200078e00ff */
[----:B------:R-:W1:Y:S01]  /*0250*/  LDCU UR5, c[0x0][0x3ac] ;  /* 0x00007580ff0577ac */ /* 0x000e620008000800 */
[----:B------:R-:W-:Y:S01]  /*0260*/  SHF.L.U64.HI R8, R10, 0x2, R11 ;  /* 0x000000020a087819 */ /* 0x000fe2000001020b */
[----:B------:R-:W-:-:S07]  /*0270*/  ULOP3.LUT UR4, UR8, 0xfffffff8, URZ, 0xc0, !UPT ;  /* 0xfffffff808047892 */ /* 0x000fce000f8ec0ff */
[----:B------:R-:W-:Y:S01]  /*0280*/  UMOV UR6, UR4 ;  /* 0x0000000400067c82 */ /* 0x000fe20008000000 */
[----:B0-----:R-:W-:Y:S02]  /*0290*/  LEA R7, P1, R14, UR16, 0x2 ;  /* 0x000000100e077c11 */ /* 0x001fe4000f8210ff */
[----:B------:R-:W-:Y:S02]  /*02a0*/  LEA R4, P0, R12, UR18, 0x2 ;  /* 0x000000120c047c11 */ /* 0x000fe4000f8010ff */
[----:B------:R-:W-:Y:S01]  /*02b0*/  LEA.HI.X R17, R14, UR17, R2, 0x2, P1 ;  /* 0x000000110e117c11 */ /* 0x000fe200088f1402 */
[----:B-1----:R-:W-:Y:S01]  /*02c0*/  UMOV UR7, UR5 ;  /* 0x0000000500077c82 */ /* 0x002fe20008000000 */
[----:B------:R-:W-:Y:S02]  /*02d0*/  IADD3 R7, P1, PT, R7, 0x10, RZ ;  /* 0x0000001007077810 */ /* 0x000fe40007f3e0ff */
[----:B------:R-:W-:-:S03]  /*02e0*/  LEA.HI.X R3, R12, UR19, RZ, 0x2, P0 ;  /* 0x000000130c037c11 */ /* 0x000fc600080f14ff */
[----:B------:R-:W-:-:S08]  /*02f0*/  IMAD.X R17, RZ, RZ, R17, P1 ;  /* 0x000000ffff117224 */ /* 0x000fd000008e0611 */
.L_x_7:
[----:B------:R-:W-:Y:S01]  /*0300*/  IMAD.MOV.U32 R22, RZ, RZ, R4 ;  /* 0x000000ffff167224 */ /* 0x000fe200078e0004 */
[----:B------:R-:W-:Y:S01]  /*0310*/  IADD3 R24, P0, PT, R4, R5, RZ ;  /* 0x0000000504187210 */ /* 0x000fe20007f1e0ff */
[----:B------:R-:W-:Y:S01]  /*0320*/  IMAD.MOV.U32 R23, RZ, RZ, R3 ;  /* 0x000000ffff177224 */ /* 0x000fe200078e0003 */
[----:B------:R-:W-:Y:S02]  /*0330*/  MOV R16, R7 ;  /* 0x0000000700107202 */ /* 0x000fe40000000f00 */
[----:B------:R-:W-:Y:S02]  /*0340*/  IADD3.X R25, PT, PT, R3, R8, RZ, P0, !PT ;  /* 0x0000000803197210 */ /* 0x000fe400007fe4ff */
[----:B------:R-:W2:Y:S01]  /*0350*/  LDG.E R22, desc[UR10][R22.64] ;  /* 0x0000000a16167981 */ /* 0x000ea2000c1e1900 */
[----:B------:R-:W-:-:S03]  /*0360*/  IADD3 R26, P0, PT, R24, R5, RZ ;  /* 0x00000005181a7210 */ /* 0x000fc60007f1e0ff */
[----:B------:R-:W3:Y:S04]  /*0370*/  LDG.E R7, desc[UR10][R24.64] ;  /* 0x0000000a18077981 */ /* 0x000ee8000c1e1900 */
[----:B------:R-:W4:Y:S04]  /*0380*/  LDG.E R28, desc[UR10][R16.64+-0x8] ;  /* 0xfffff80a101c7981 */ /* 0x000f28000c1e1900 */
[----:B------:R-:W2:Y:S01]  /*0390*/  LDG.E R23, desc[UR10][R16.64+-0x10] ;  /* 0xfffff00a10177981 */ /* 0x000ea2000c1e1900 */
[----:B------:R-:W-:-:S03]  /*03a0*/  IMAD.X R27, R25, 0x1, R8, P0 ;  /* 0x00000001191b7824 */ /* 0x000fc600000e0608 */
[----:B------:R-:W3:Y:S04]  /*03b0*/  LDG.E R24, desc[UR10][R16.64+-0xc] ;  /* 0xfffff40a10187981 */ /* 0x000ee8000c1e1900 */
[----:B------:R-:W4:Y:S01]  /*03c0*/  LDG.E R9, desc[UR10][R26.64] ;  /* 0x0000000a1a097981 */ /* 0x000f22000c1e1900 */
[----:B------:R-:W-:-:S03]  /*03d0*/  IADD3 R20, P0, PT, R26, R5, RZ ;  /* 0x000000051a147210 */ /* 0x000fc60007f1e0ff */
[----:B------:R-:W5:Y:S02]  /*03e0*/  LDG.E R29, desc[UR10][R16.64+0x8] ;  /* 0x0000080a101d7981 */ /* 0x000f64000c1e1900 */
[----:B------:R-:W-:Y:S01]  /*03f0*/  IMAD.X R21, R27, 0x1, R8, P0 ;  /* 0x000000011b157824 */ /* 0x000fe200000e0608 */
[----:B------:R-:W-:-:S04]  /*0400*/  IADD3 R18, P0, PT, R20, R5, RZ ;  /* 0x0000000514127210 */ /* 0x000fc80007f1e0ff */
[----:B------:R-:W5:Y:S01]  /*0410*/  LDG.E R20, desc[UR10][R20.64] ;  /* 0x0000000a14147981 */ /* 0x000f62000c1e1900 */
[----:B--2---:R-:W-:Y:S01]  /*0420*/  FFMA R23, R23, R22, R19 ;  /* 0x0000001617177223 */ /* 0x004fe20000000013 */
[----:B------:R-:W-:Y:S02]  /*0430*/  IADD3.X R19, PT, PT, R21, R8, RZ, P0, !PT ;  /* 0x0000000815137210 */ /* 0x000fe400007fe4ff */
[----:B------:R-:W-:Y:S01]  /*0440*/  IADD3 R22, P0, PT, R18, R5, RZ ;  /* 0x0000000512167210 */ /* 0x000fe20007f1e0ff */
[----:B---3--:R-:W-:Y:S01]  /*0450*/  FFMA R25, R24, R7, R23 ;  /* 0x0000000718197223 */ /* 0x008fe20000000017 */
[----:B------:R-:W2:Y:S03]  /*0460*/  LDG.E R21, desc[UR10][R16.64+0x4] ;  /* 0x0000040a10157981 */ /* 0x000ea6000c1e1900 */
[----:B------:R-:W-:Y:S01]  /*0470*/  IMAD.X R23, R19, 0x1, R8, P0 ;  /* 0x0000000113177824 */ /* 0x000fe200000e0608 */
[----:B------:R-:W5:Y:S01]  /*0480*/  LDG.E R7, desc[UR10][R16.64+-0x4] ;  /* 0xfffffc0a10077981 */ /* 0x000f62000c1e1900 */
[----:B------:R-:W-:Y:S01]  /*0490*/  IADD3 R24, P0, PT, R22, R5, RZ ;  /* 0x0000000516187210 */ /* 0x000fe20007f1e0ff */
[----:B----4-:R-:W-:-:S02]  /*04a0*/  FFMA R28, R28, R9, R25 ;  /* 0x000000091c1c7223 */ /* 0x010fc40000000019 */
[----:B------:R-:W3:Y:S02]  /*04b0*/  LDG.E R18, desc[UR10][R18.64] ;  /* 0x0000000a12127981 */ /* 0x000ee4000c1e1900 */
[----:B------:R-:W-:Y:S02]  /*04c0*/  IMAD.X R25, R23, 0x1, R8, P0 ;  /* 0x0000000117197824 */ /* 0x000fe400000e0608 */
[----:B------:R-:W3:Y:S01]  /*04d0*/  LDG.E R9, desc[UR10][R16.64] ;  /* 0x0000000a10097981 */ /* 0x000ee2000c1e1900 */
[----:B------:R-:W-:-:S03]  /*04e0*/  IADD3 R26, P0, PT, R24, R5, RZ ;  /* 0x00000005181a7210 */ /* 0x000fc60007f1e0ff */
[----:B------:R-:W2:Y:S01]  /*04f0*/  LDG.E R22, desc[UR10][R22.64] ;  /* 0x0000000a16167981 */ /* 0x000ea2000c1e1900 */
[----:B------:R-:W-:-:S03]  /*0500*/  IADD3.X R27, PT, PT, R25, R8, RZ, P0, !PT ;  /* 0x00000008191b7210 */ /* 0x000fc600007fe4ff */
[----:B------:R-:W4:Y:S04]  /*0510*/  LDG.E R24, desc[UR10][R24.64] ;  /* 0x0000000a18187981 */ /* 0x000f28000c1e1900 */
[----:B------:R-:W4:Y:S04]  /*0520*/  LDG.E R26, desc[UR10][R26.64] ;  /* 0x0000000a1a1a7981 */ /* 0x000f28000c1e1900 */
[----:B------:R0:W4:Y:S01]  /*0530*/  LDG.E R19, desc[UR10][R16.64+0xc] ;  /* 0x00000c0a10137981 */ /* 0x000122000c1e1900 */
[----:B------:R-:W-:-:S04]  /*0540*/  UIADD3 UR6, UP1, UPT, UR6, -0x8, URZ ;  /* 0xfffffff806067890 */ /* 0x000fc8000ff3e0ff */
[----:B------:R-:W-:Y:S02]  /*0550*/  UIADD3.X UR7, UPT, UPT, UR7, -0x1, URZ, UP1, !UPT ;  /* 0xffffffff07077890 */ /* 0x000fe40008ffe4ff */
[----:B------:R-:W-:-:S04]  /*0560*/  UISETP.NE.U32.AND UP1, UPT, UR6, URZ, UPT ;  /* 0x000000ff0600728c */ /* 0x000fc8000bf25070 */
[----:B------:R-:W-:Y:S01]  /*0570*/  UISETP.NE.AND.EX UP1, UPT, UR7, URZ, UPT, UP1 ;  /* 0x000000ff0700728c */ /* 0x000fe2000bf25310 */
[----:B------:R-:W-:-:S05]  /*0580*/  LEA R4, P0, R10, R4, 0x5 ;  /* 0x000000040a047211 */ /* 0x000fca00078028ff */
[----:B------:R-:W-:Y:S02]  /*0590*/  IMAD.X R3, R3, 0x1, R6, P0 ;  /* 0x0000000103037824 */ /* 0x000fe400000e0606 */
[----:B-----5:R-:W-:Y:S01]  /*05a0*/  FFMA R20, R7, R20, R28 ;  /* 0x0000001407147223 */ /* 0x020fe2000000001c */
[----:B------:R-:W-:-:S03]  /*05b0*/  IADD3 R7, P1, PT, R16, 0x20, RZ ;  /* 0x0000002010077810 */ /* 0x000fc60007f3e0ff */
[----:B---3--:R-:W-:-:S04]  /*05c0*/  FFMA R18, R9, R18, R20 ;  /* 0x0000001209127223 */ /* 0x008fc80000000014 */
[----:B--2---:R-:W-:-:S04]  /*05d0*/  FFMA R18, R21, R22, R18 ;  /* 0x0000001615127223 */ /* 0x004fc80000000012 */
[----:B----4-:R-:W-:Y:S01]  /*05e0*/  FFMA R18, R29, R24, R18 ;  /* 0x000000181d127223 */ /* 0x010fe20000000012 */
[----:B0-----:R-:W-:-:S03]  /*05f0*/  IMAD.X R17, RZ, RZ, R17, P1 ;  /* 0x000000ffff117224 */ /* 0x001fc600008e0611 */
[----:B------:R-:W-:Y:S01]  /*0600*/  FFMA R19, R19, R26, R18 ;  /* 0x0000001a13137223 */ /* 0x000fe20000000012 */
[----:B------:R-:W-:Y:S06]  /*0610*/  BRA.U UP1, `(.L_x_7) ;  /* 0xfffffffd01387547 */ /* 0x000fec000b83ffff */
.L_x_6:
[----:B------:R-:W-:Y:S05]  /*0620*/  BRA.U !UP0, `(.L_x_5) ;  /* 0x0000000508607547 */ /* 0x000fea000b800000 */
[----:B------:R-:W-:Y:S02]  /*0630*/  UISETP.GE.U32.AND UP1, UPT, UR12, 0x4, UPT ;  /* 0x000000040c00788c */ /* 0x000fe4000bf26070 */
[----:B------:R-:W-:Y:S02]  /*0640*/  ULOP3.LUT UR7, UR8, 0x3, URZ, 0xc0, !UPT ;  /* 0x0000000308077892 */ /* 0x000fe4000f8ec0ff */
[----:B------:R-:W-:Y:S02]  /*0650*/  UISETP.GE.U32.AND.EX UP1, UPT, URZ, URZ, UPT, UP1 ;  /* 0x000000ffff00728c */ /* 0x000fe4000bf26110 */
[----:B------:R-:W-:-:S04]  /*0660*/  UISETP.NE.U32.AND UP0, UPT, UR7, URZ, UPT ;  /* 0x000000ff0700728c */ /* 0x000fc8000bf05070 */
[----:B------:R-:W-:-:S03]  /*0670*/  UISETP.NE.AND.EX UP0, UPT, URZ, URZ, UPT, UP0 ;  /* 0x000000ffff00728c */ /* 0x000fc6000bf05300 */
[----:B------:R-:W-:Y:S08]  /*0680*/  BRA.U !UP1, `(.L_x_8) ;  /* 0x00000001098c7547 */ /* 0x000ff0000b800000 */
[----:B------:R-:W0:Y:S01]  /*0690*/  LDCU.128 UR12, c[0x0][0x380] ;  /* 0x00007000ff0c77ac */ /* 0x000e220008000c00 */
[----:B------:R-:W-:Y:S02]  /*06a0*/  HFMA2 R13, -RZ, RZ, 0, 0 ;  /* 0x00000000ff0d7431 */ /* 0x000fe400000001ff */
[----:B------:R-:W-:Y:S01]  /*06b0*/  IMAD R4, R10, UR5, RZ ;  /* 0x000000050a047c24 */ /* 0x000fe2000f8e02ff */
[----:B------:R-:W-:Y:S01]  /*06c0*/  IADD3 R5, P1, PT, R14, UR4, RZ ;  /* 0x000000040e057c10 */ /* 0x000fe2000ff3e0ff */
[----:B------:R-:W-:-:S04]  /*06d0*/  IMAD.WIDE.U32 R8, R10, 0x4, RZ ;  /* 0x000000040a087825 */ /* 0x000fc800078e00ff */
[----:B------:R-:W-:Y:S02]  /*06e0*/  IMAD R3, R11, UR4, R4 ;  /* 0x000000040b037c24 */ /* 0x000fe4000f8e0204 */
[----:B------:R-:W-:-:S04]  /*06f0*/  IMAD.WIDE.U32 R6, R10, UR4, R12 ;  /* 0x000000040a067c25 */ /* 0x000fc8000f8e000c */
[----:B------:R-:W-:Y:S01]  /*0700*/  IMAD.IADD R3, R7, 0x1, R3 ;  /* 0x0000000107037824 */ /* 0x000fe200078e0203 */
[C---:B0-----:R-:W-:Y:S02]  /*0710*/  LEA R20, P2, R6.reuse, UR14, 0x2 ;  /* 0x0000000e06147c11 */ /* 0x041fe4000f8410ff */
[----:B------:R-:W-:Y:S02]  /*0720*/  LEA R4, P0, R5, UR12, 0x2 ;  /* 0x0000000c05047c11 */ /* 0x000fe4000f8010ff */
[----:B------:R-:W-:Y:S01]  /*0730*/  LEA.HI.X R21, R6, UR15, R3, 0x2, P2 ;  /* 0x0000000f06157c11 */ /* 0x000fe200090f1403 */
[----:B------:R-:W-:Y:S01]  /*0740*/  IMAD.SHL.U32 R3, R11, 0x4, RZ ;  /* 0x000000040b037824 */ /* 0x000fe200078e00ff */
[----:B------:R-:W-:Y:S02]  /*0750*/  IADD3.X R6, PT, PT, R2, UR5, RZ, P1, !PT ;  /* 0x0000000502067c10 */ /* 0x000fe40008ffe4ff */
[----:B------:R-:W-:Y:S01]  /*0760*/  IADD3 R16, P1, PT, R20, R8, RZ ;  /* 0x0000000814107210 */ /* 0x000fe20007f3e0ff */
[----:B------:R-:W2:Y:S01]  /*0770*/  LDG.E R18, desc[UR10][R20.64] ;  /* 0x0000000a14127981 */ /* 0x000ea2000c1e1900 */
[----:B------:R-:W-:-:S02]  /*0780*/  IADD3 R9, PT, PT, R9, R3, RZ ;  /* 0x0000000309097210 */ /* 0x000fc40007ffe0ff */
[----:B------:R-:W-:Y:S02]  /*0790*/  LEA.HI.X R5, R5, UR13, R6, 0x2, P0 ;  /* 0x0000000d05057c11 */ /* 0x000fe400080f1406 */
[-C--:B------:R-:W-:Y:S01]  /*07a0*/  IADD3 R6, P0, PT, R16, R8.reuse, RZ ;  /* 0x0000000810067210 */ /* 0x080fe20007f1e0ff */
[----:B------:R-:W-:Y:S02]  /*07b0*/  IMAD.X R17, R9, 0x1, R21, P1 ;  /* 0x0000000109117824 */ /* 0x000fe400008e0615 */
[----:B------:R-:W2:Y:S01]  /*07c0*/  LDG.E R22, desc[UR10][R4.64] ;  /* 0x0000000a04167981 */ /* 0x000ea2000c1e1900 */
[----:B------:R-:W-:Y:S01]  /*07d0*/  IADD3 R8, P1, PT, R6, R8, RZ ;  /* 0x0000000806087210 */ /* 0x000fe20007f3e0ff */
[----:B------:R-:W-:Y:S02]  /*07e0*/  IMAD.X R7, R17, 0x1, R9, P0 ;  /* 0x0000000111077824 */ /* 0x000fe400000e0609 */
[----:B------:R-:W3:Y:S04]  /*07f0*/  LDG.E R16, desc[UR10][R16.64] ;  /* 0x0000000a10107981 */ /* 0x000ee8000c1e1900 */
[----:B------:R-:W3:Y:S01]  /*0800*/  LDG.E R3, desc[UR10][R4.64+0x4] ;  /* 0x0000040a04037981 */ /* 0x000ee2000c1e1900 */
[----:B------:R-:W-:-:S03]  /*0810*/  IADD3.X R9, PT, PT, R7, R9, RZ, P1, !PT ;  /* 0x0000000907097210 */ /* 0x000fc60000ffe4ff */
[----:B------:R-:W4:Y:S04]  /*0820*/  LDG.E R6, desc[UR10][R6.64] ;  /* 0x0000000a06067981 */ /* 0x000f28000c1e1900 */
[----:B------:R-:W4:Y:S04]  /*0830*/  LDG.E R24, desc[UR10][R4.64+0x8] ;  /* 0x0000080a04187981 */ /* 0x000f28000c1e1900 */
[----:B------:R-:W5:Y:S04]  /*0840*/  LDG.E R26, desc[UR10][R4.64+0xc] ;  /* 0x00000c0a041a7981 */ /* 0x000f68000c1e1900 */
[----:B------:R-:W5:Y:S01]  /*0850*/  LDG.E R8, desc[UR10][R8.64] ;  /* 0x0000000a08087981 */ /* 0x000f62000c1e1900 */
[----:B------:R-:W-:-:S04]  /*0860*/  UIADD3 UR4, UP1, UPT, UR4, 0x4, URZ ;  /* 0x0000000404047890 */ /* 0x000fc8000ff3e0ff */
[----:B------:R-:W-:Y:S01]  /*0870*/  UIADD3.X UR5, UPT, UPT, URZ, UR5, URZ, UP1, !UPT ;  /* 0x00000005ff057290 */ /* 0x000fe20008ffe4ff */
[----:B--2---:R-:W-:-:S04]  /*0880*/  FFMA R18, R22, R18, R19 ;  /* 0x0000001216127223 */ /* 0x004fc80000000013 */
[----:B---3--:R-:W-:-:S04]  /*0890*/  FFMA R3, R3, R16, R18 ;  /* 0x0000001003037223 */ /* 0x008fc80000000012 */
[----:B----4-:R-:W-:-:S04]  /*08a0*/  FFMA R3, R24, R6, R3 ;  /* 0x0000000618037223 */ /* 0x010fc80000000003 */
[----:B-----5:R-:W-:-:S07]  /*08b0*/  FFMA R19, R26, R8, R3 ;  /* 0x000000081a137223 */ /* 0x020fce0000000003 */
.L_x_8:
[----:B------:R-:W-:Y:S05]  /*08c0*/  BRA.U !UP0, `(.L_x_5) ;  /* 0x0000000108b87547 */ /* 0x000fea000b800000 */
[----:B------:R-:W-:Y:S02]  /*08d0*/  UISETP.NE.U32.AND UP1, UPT, UR7, 0x1, UPT ;  /* 0x000000010700788c */ /* 0x000fe4000bf25070 */
[----:B------:R-:W-:Y:S02]  /*08e0*/  ULOP3.LUT UR6, UR8, 0x1, URZ, 0xc0, !UPT ;  /* 0x0000000108067892 */ /* 0x000fe4000f8ec0ff */
[----:B------:R-:W-:Y:S02]  /*08f0*/  UISETP.NE.AND.EX UP1, UPT, URZ, URZ, UPT, UP1 ;  /* 0x000000ffff00728c */ /* 0x000fe4000bf25310 */
[----:B------:R-:W-:-:S04]  /*0900*/  UISETP.NE.U32.AND UP0, UPT, UR6, 0x1, UPT ;  /* 0x000000010600788c */ /* 0x000fc8000bf05070 */
[----:B------:R-:W-:-:S03]  /*0910*/  UISETP.NE.U32.AND.EX UP0, UPT, URZ, URZ, UPT, UP0 ;  /* 0x000000ffff00728c */ /* 0x000fc6000bf05100 */
[----:B------:R-:W-:Y:S08]  /*0920*/  BRA.U !UP1, `(.L_x_9) ;  /* 0x00000001095c7547 */ /* 0x000ff0000b800000 */
[----:B------:R-:W0:Y:S01]  /*0930*/  LDCU.128 UR12, c[0x0][0x380] ;  /* 0x00007000ff0c77ac */ /* 0x000e220008000c00 */
[----:B------:R-:W-:Y:S01]  /*0940*/  IMAD.MOV.U32 R4, RZ, RZ, R12 ;  /* 0x000000ffff047224 */ /* 0x000fe200078e000c */
[----:B------:R-:W-:Y:S01]  /*0950*/  IADD3 R3, P0, PT, R14, UR4, RZ ;  /* 0x000000040e037c10 */ /* 0x000fe2000ff1e0ff */
[----:B------:R-:W-:Y:S02]  /*0960*/  IMAD.MOV.U32 R5, RZ, RZ, RZ ;  /* 0x000000ffff057224 */ /* 0x000fe400078e00ff */
[----:B------:R-:W-:Y:S01]  /*0970*/  IMAD R6, R10, UR5, RZ ;  /* 0x000000050a067c24 */ /* 0x000fe2000f8e02ff */
[----:B------:R-:W-:Y:S01]  /*0980*/  IADD3.X R16, PT, PT, R2, UR5, RZ, P0, !PT ;  /* 0x0000000502107c10 */ /* 0x000fe200087fe4ff */
[----:B------:R-:W-:-:S04]  /*0990*/  IMAD.WIDE.U32 R8, R10, UR4, R4 ;  /* 0x000000040a087c25 */ /* 0x000fc8000f8e0004 */
[----:B------:R-:W-:-:S05]  /*09a0*/  IMAD R5, R11, UR4, R6 ;  /* 0x000000040b057c24 */ /* 0x000fca000f8e0206 */
[----:B------:R-:W-:Y:S02]  /*09b0*/  IADD3 R7, PT, PT, R9, R5, RZ ;  /* 0x0000000509077210 */ /* 0x000fe40007ffe0ff */
[C---:B0-----:R-:W-:Y:S02]  /*09c0*/  LEA R6, P0, R8.reuse, UR14, 0x2 ;  /* 0x0000000e08067c11 */ /* 0x041fe4000f8010ff */
[C---:B------:R-:W-:Y:S02]  /*09d0*/  LEA R4, P1, R3.reuse, UR12, 0x2 ;  /* 0x0000000c03047c11 */ /* 0x040fe4000f8210ff */
[----:B------:R-:W-:Y:S02]  /*09e0*/  LEA.HI.X R7, R8, UR15, R7, 0x2, P0 ;  /* 0x0000000f08077c11 */ /* 0x000fe400080f1407 */
[----:B------:R-:W-:Y:S02]  /*09f0*/  LEA.HI.X R5, R3, UR13, R16, 0x2, P1 ;  /* 0x0000000d03057c11 */ /* 0x000fe400088f1410 */
[----:B------:R-:W-:-:S02]  /*0a00*/  LEA R8, P0, R10, R6, 0x2 ;  /* 0x000000060a087211 */ /* 0x000fc400078010ff */
[----:B------:R-:W2:Y:S02]  /*0a10*/  LDG.E R6, desc[UR10][R6.64] ;  /* 0x0000000a06067981 */ /* 0x000ea4000c1e1900 */
[----:B------:R-:W-:Y:S02]  /*0a20*/  LEA.HI.X R9, R10, R7, R11, 0x2, P0 ;  /* 0x000000070a097211 */ /* 0x000fe400000f140b */
[----:B------:R-:W2:Y:S04]  /*0a30*/  LDG.E R16, desc[UR10][R4.64] ;  /* 0x0000000a04107981 */ /* 0x000ea8000c1e1900 */
[----:B------:R-:W3:Y:S04]  /*0a40*/  LDG.E R18, desc[UR10][R4.64+0x4] ;  /* 0x0000040a04127981 */ /* 0x000ee8000c1e1900 */
[----:B------:R-:W3:Y:S01]  /*0a50*/  LDG.E R8, desc[UR10][R8.64] ;  /* 0x0000000a08087981 */ /* 0x000ee2000c1e1900 */
[----:B------:R-:W-:-:S04]  /*0a60*/  UIADD3 UR4, UP1, UPT, UR4, 0x2, URZ ;  /* 0x0000000204047890 */ /* 0x000fc8000ff3e0ff */
[----:B------:R-:W-:Y:S01]  /*0a70*/  UIADD3.X UR5, UPT, UPT, URZ, UR5, URZ, UP1, !UPT ;  /* 0x00000005ff057290 */ /* 0x000fe20008ffe4ff */
[----:B--2---:R-:W-:-:S04]  /*0a80*/  FFMA R19, R16, R6, R19 ;  /* 0x0000000610137223 */ /* 0x004fc80000000013 */
[----:B---3--:R-:W-:-:S07]  /*0a90*/  FFMA R19, R18, R8, R19 ;  /* 0x0000000812137223 */ /* 0x008fce0000000013 */
.L_x_9:
[----:B------:R-:W-:Y:S05]  /*0aa0*/  BRA.U UP0, `(.L_x_5) ;  /* 0x0000000100407547 */ /* 0x000fea000b800000 */
[----:B------:R-:W0:Y:S01]  /*0ab0*/  LDCU.128 UR12, c[0x0][0x380] ;  /* 0x00007000ff0c77ac */ /* 0x000e220008000c00 */
[----:B------:R-:W-:Y:S01]  /*0ac0*/  IMAD R4, R10, UR5, RZ ;  /* 0x000000050a047c24 */ /* 0x000fe2000f8e02ff */
[----:B------:R-:W-:Y:S01]  /*0ad0*/  IADD3 R14, P0, PT, R14, UR4, RZ ;  /* 0x000000040e0e7c10 */ /* 0x000fe2000ff1e0ff */
[----:B------:R-:W-:Y:S02]  /*0ae0*/  IMAD.MOV.U32 R6, RZ, RZ, R12 ;  /* 0x000000ffff067224 */ /* 0x000fe400078e000c */
[----:B------:R-:W-:Y:S01]  /*0af0*/  IMAD.MOV.U32 R7, RZ, RZ, RZ ;  /* 0x000000ffff077224 */ /* 0x000fe200078e00ff */
[----:B------:R-:W-:Y:S01]  /*0b00*/  IADD3.X R5, PT, PT, R2, UR5, RZ, P0, !PT ;  /* 0x0000000502057c10 */ /* 0x000fe200087fe4ff */
[----:B------:R-:W-:Y:S02]  /*0b10*/  IMAD R3, R11, UR4, R4 ;  /* 0x000000040b037c24 */ /* 0x000fe4000f8e0204 */
[----:B------:R-:W-:-:S05]  /*0b20*/  IMAD.WIDE.U32 R6, R10, UR4, R6 ;  /* 0x000000040a067c25 */ /* 0x000fca000f8e0006 */
[----:B------:R-:W-:Y:S02]  /*0b30*/  IADD3 R3, PT, PT, R7, R3, RZ ;  /* 0x0000000307037210 */ /* 0x000fe40007ffe0ff */
[----:B0-----:R-:W-:Y:S02]  /*0b40*/  LEA R4, P1, R14, UR12, 0x2 ;  /* 0x0000000c0e047c11 */ /* 0x001fe4000f8210ff */
[----:B------:R-:W-:Y:S02]  /*0b50*/  LEA R2, P0, R6, UR14, 0x2 ;  /* 0x0000000e06027c11 */ /* 0x000fe4000f8010ff */
[----:B------:R-:W-:Y:S02]  /*0b60*/  LEA.HI.X R5, R14, UR13, R5, 0x2, P1 ;  /* 0x0000000d0e057c11 */ /* 0x000fe400088f1405 */
[----:B------:R-:W-:-:S03]  /*0b70*/  LEA.HI.X R3, R6, UR15, R3, 0x2, P0 ;  /* 0x0000000f06037c11 */ /* 0x000fc600080f1403 */
[----:B------:R-:W2:Y:S04]  /*0b80*/  LDG.E R4, desc[UR10][R4.64] ;  /* 0x0000000a04047981 */ /* 0x000ea8000c1e1900 */
[----:B------:R-:W2:Y:S02]  /*0b90*/  LDG.E R2, desc[UR10][R2.64] ;  /* 0x0000000a02027981 */ /* 0x000ea4000c1e1900 */
[----:B--2---:R-:W-:-:S07]  /*0ba0*/  FFMA R19, R4, R2, R19 ;  /* 0x0000000204137223 */ /* 0x004fce0000000013 */
.L_x_5:
[----:B------:R-:W0:Y:S01]  /*0bb0*/  LDCU.64 UR4, c[0x0][0x390] ;  /* 0x00007200ff0477ac */ /* 0x000e220008000a00 */
[----:B------:R-:W-:Y:S01]  /*0bc0*/  MOV R5, RZ ;  /* 0x000000ff00057202 */ /* 0x000fe20000000f00 */
[----:B------:R-:W-:-:S04]  /*0bd0*/  IMAD.MOV.U32 R4, RZ, RZ, R12 ;  /* 0x000000ffff047224 */ /* 0x000fc800078e000c */
[----:B------:R-:W-:-:S04]  /*0be0*/  IMAD.WIDE.U32 R4, R0, R10, R4 ;  /* 0x0000000a00047225 */ /* 0x000fc800078e0004 */
[----:B------:R-:W-:Y:S01]  /*0bf0*/  IMAD R11, R0, R11, R5 ;  /* 0x0000000b000b7224 */ /* 0x000fe200078e0205 */
[----:B0-----:R-:W-:-:S04]  /*0c00*/  LEA R2, P0, R4, UR4, 0x2 ;  /* 0x0000000404027c11 */ /* 0x001fc8000f8010ff */
[----:B------:R-:W-:-:S05]  /*0c10*/  LEA.HI.X R3, R4, UR5, R11, 0x2, P0 ;  /* 0x0000000504037c11 */ /* 0x000fca00080f140b */
[----:B------:R-:W2:Y:S02]  /*0c20*/  LDG.E R0, desc[UR10][R2.64] ;  /* 0x0000000a02007981 */ /* 0x000ea4000c1e1900 */
[----:B--2---:R-:W-:-:S05]  /*0c30*/  FADD R19, R0, R19 ;  /* 0x0000001300137221 */ /* 0x004fca0000000000 */
[----:B------:R-:W-:Y:S01]  /*0c40*/  STG.E desc[UR10][R2.64], R19 ;  /* 0x0000001302007986 */ /* 0x000fe2000c10190a */
[----:B------:R-:W-:Y:S05]  /*0c50*/  EXIT ;  /* 0x000000000000794d */ /* 0x000fea0003800000 */
.L_x_10:
        /* <DEDUP_REMOVED lines=10> */
.L_x_12:


//--------------------- .nv.global.init           --------------------------
	.section	.nv.global.init,"aw",@progbits
.nv.global.init:
	.type		$str,@object
	.size		$str,($str$1 - $str)
$str:
        /*0000*/ 	.byte	0x6a, 0x57, 0x20, 0x3c, 0x20, 0x77, 0x4d, 0x61, 0x78, 0x00
	.type		$str$1,@object
	.size		$str$1,(__unnamed_1 - $str$1)
$str$1:
        /*000a*/ 	.byte	0x2f, 0x74, 0x6d, 0x70, 0x2f, 0x73, 0x61, 0x73, 0x73, 0x5f, 0x63, 0x75, 0x5f, 0x67, 0x31, 0x75
        /*001a*/ 	.byte	0x72, 0x5f, 0x61, 0x66, 0x6f, 0x2f, 0x6b, 0x2e, 0x63, 0x75, 0x00
	.type		__unnamed_1,@object
	.size		__unnamed_1,(.L_0 - __unnamed_1)
__unnamed_1:
        /*0025*/ 	.byte	0x76, 0x6f, 0x69, 0x64, 0x20, 0x6d, 0x61, 0x74, 0x5f, 0x6d, 0x75, 0x6c, 0x5f, 0x64, 0x74, 0x28
        /* <DEDUP_REMOVED lines=8> */
        /*00b5*/ 	.byte	0x72, 0x20, 0x3d, 0x20, 0x34, 0x5d, 0x00
.L_0:


//--------------------- .nv.shared._Z10mat_mul_dtILi512ELi4EEvPK6__halfS2_PS0_mmm --------------------------
	.section	.nv.shared._Z10mat_mul_dtILi512ELi4EEvPK6__halfS2_PS0_mmm,"aw",@nobits
	.sectionflags	@""
	.align	2
.nv.shared._Z10mat_mul_dtILi512ELi4EEvPK6__halfS2_PS0_mmm:
	.zero		25600


//--------------------- .nv.shared.reserved.0     --------------------------
	.section	.nv.shared.reserved.0,"aw",@nobits
	.weak		__nv_reservedSMEM_offset_0_alias
	.size		__nv_reservedSMEM_offset_0_alias, 0, 64
	.other		__nv_reservedSMEM_offset_0_alias,@"STO_CUDA_RESERVED_SHARED STV_DEFAULT"
__nv_reservedSMEM_offset_0_alias:
	.zero		0
	.zero		64


//--------------------- .nv.constant0._Z10mat_mul_dtILi512ELi4EEvPK6__halfS2_PS0_mmm --------------------------
	.section	.nv.constant0._Z10mat_mul_dtILi512ELi4EEvPK6__halfS2_PS0_mmm,"a",@progbits
	.sectionflags	@""
	.align	4
.nv.constant0._Z10mat_mul_dtILi512ELi4EEvPK6__halfS2_PS0_mmm:
	.zero		944


//--------------------- .nv.constant0._Z9mat_mul_dPfS_S_mmm --------------------------
	.section	.nv.constant0._Z9mat_mul_dPfS_S_mmm,"a",@progbits
	.sectionflags	@""
	.align	4
.nv.constant0._Z9mat_mul_dPfS_S_mmm:
	.zero		944


//--------------------- SYMBOLS --------------------------

	.type		.nv.reservedSmem.offset0,@object
	.size		.nv.reservedSmem.offset0,0x4
	.type		.nv.reservedSmem.cap,@object
	.size		.nv.reservedSmem.cap,0x4
	.type		__assertfail,@function
